def matmul_kernel(
    a_ptr,
    b_ptr,
    c_ptr,
    M,
    N,
    K,
    stride_am,
    stride_ak,
    stride_bk,
    stride_bn,
    stride_cm,
    stride_cn,
    BLOCK_M: tl.constexpr,
    BLOCK_N: tl.constexpr,
    BLOCK_K: tl.constexpr,
    GROUP_M: tl.constexpr,
):
    pid = tl.program_id(axis=0)
    num_pid_m = tl.cdiv(M, BLOCK_M)
    num_pid_n = tl.cdiv(N, BLOCK_N)
    num_pid_in_group = GROUP_M * num_pid_n
    group_id = pid // num_pid_in_group
    first_pid_m = group_id * GROUP_M
    group_size_m = min(num_pid_m - first_pid_m, GROUP_M)
    pid_m = first_pid_m + ((pid % num_pid_in_group) % group_size_m)
    pid_n = (pid % num_pid_in_group) // group_size_m

    offs_am = (pid_m * BLOCK_M + tl.arange(0, BLOCK_M)) % M
    offs_bn = (pid_n * BLOCK_N + tl.arange(0, BLOCK_N)) % N
    offs_k = tl.arange(0, BLOCK_K)
    a_ptrs = a_ptr + offs_am[:, None] * stride_am + offs_k[None, :] * stride_ak
    b_ptrs = b_ptr + offs_k[:, None] * stride_bk + offs_bn[None, :] * stride_bn

    acc = tl.zeros((BLOCK_M, BLOCK_N), dtype=tl.float32)
    for kk in range(0, tl.cdiv(K, BLOCK_K)):
        a = tl.load(a_ptrs, mask=offs_k[None, :] < K - kk * BLOCK_K, other=0.0)
        b = tl.load(b_ptrs, mask=offs_k[:, None] < K - kk * BLOCK_K, other=0.0)
        acc = tl.dot(a, b, acc)
        a_ptrs += BLOCK_K * stride_ak
        b_ptrs += BLOCK_K * stride_bk

    c = acc.to(c_ptr.dtype.element_ty)
    offs_cm = pid_m * BLOCK_M + tl.arange(0, BLOCK_M)
    offs_cn = pid_n * BLOCK_N + tl.arange(0, BLOCK_N)
    c_ptrs = c_ptr + offs_cm[:, None] * stride_cm + offs_cn[None, :] * stride_cn
    mask = (offs_cm[:, None] < M) & (offs_cn[None, :] < N)
    tl.store(c_ptrs, c, mask=mask)

# config = {"BLOCK_K": 32, "BLOCK_M": 512, "BLOCK_N": 64, "GROUP_M": 8, "arch": "sm_100", "dtype": "fp32", "num_ctas": 1, "num_stages": 3, "num_warps": 16}
# arch = sm_100


// ===== COMPILED SASS (sm_100a) =====

	.target	sm_100a

	.elftype	@"ET_EXEC"


//--------------------- .note.nv.tkinfo           --------------------------
	.section	.note.nv.tkinfo,"",@"SHT_NOTE"
	.sectionflags	@"SHF_NOTE_NV_TKINFO"
	.tkinfo
        /*0018*/ 	.word	0x00000081
        /*0030*/ 	.string	""
        /*0030*/ 	.string	"ptxas-blackwell"
        /*0030*/ 	.string	"Cuda compilation tools, release 12.9, V12.9.86"
        /*0030*/ 	.string	"Build cuda_12.9.r12.9/compiler.36037853_0"
        /*0030*/ 	.string	"-v  -suppress-debug-info  -lineinfo  -arch sm_100a "



//--------------------- .note.nv.cuver            --------------------------
	.section	.note.nv.cuver,"",@"SHT_NOTE"
	.sectionflags	@"SHF_NOTE_NV_CUVER"
        /*0018*/ 	.short	0x0001
        /*001a*/ 	.short	0x0064
        /*001c*/ 	.short	0x0001
        /*001e*/ 	.short	0x0000
        /*0020*/ 	.short	0x0001
        /*0022*/ 	.short	0x0000


//--------------------- .nv.info                  --------------------------
	.section	.nv.info,"",@"SHT_CUDA_INFO"
	.align	4


	//----- nvinfo : EIATTR_REGCOUNT
	.align		4
        /*0000*/ 	.byte	0x04, 0x2f
        /*0002*/ 	.short	(.L_1 - .L_0)
	.align		4
.L_0:
        /*0004*/ 	.word	index@(matmul_kernel)
        /*0008*/ 	.word	0x00000080


	//----- nvinfo : EIATTR_FRAME_SIZE
	.align		4
.L_1:
        /*000c*/ 	.byte	0x04, 0x11
        /*000e*/ 	.short	(.L_3 - .L_2)
	.align		4
.L_2:
        /*0010*/ 	.word	index@(matmul_kernel)
        /*0014*/ 	.word	0x00000130


	//----- nvinfo : EIATTR_MIN_STACK_SIZE
	.align		4
.L_3:
        /*0018*/ 	.byte	0x04, 0x12
        /*001a*/ 	.short	(.L_5 - .L_4)
	.align		4
.L_4:
        /*001c*/ 	.word	index@(matmul_kernel)
        /*0020*/ 	.word	0x00000130
.L_5:


//--------------------- .nv.info.matmul_kernel    --------------------------
	.section	.nv.info.matmul_kernel,"",@"SHT_CUDA_INFO"
	.sectionflags	@""
	.align	4


	//----- nvinfo : EIATTR_CUDA_API_VERSION
	.align		4
        /*0000*/ 	.byte	0x04, 0x37
        /*0002*/ 	.short	(.L_7 - .L_6)
.L_6:
        /*0004*/ 	.word	0x00000081


	//----- nvinfo : EIATTR_KPARAM_INFO
	.align		4
.L_7:
        /*0008*/ 	.byte	0x04, 0x17
        /*000a*/ 	.short	(.L_9 - .L_8)
.L_8:
        /*000c*/ 	.word	0x00000000
        /*0010*/ 	.short	0x000d
        /*0012*/ 	.short	0x0048
        /*0014*/ 	.byte	0x00, 0xf4, 0x21, 0x00


	//----- nvinfo : EIATTR_KPARAM_INFO
	.align		4
.L_9:
        /*0018*/ 	.byte	0x04, 0x17
        /*001a*/ 	.short	(.L_11 - .L_10)
.L_10:
        /*001c*/ 	.word	0x00000000
        /*0020*/ 	.short	0x000c
        /*0022*/ 	.short	0x0040
        /*0024*/ 	.byte	0x00, 0xf4, 0x21, 0x00


	//----- nvinfo : EIATTR_KPARAM_INFO
	.align		4
.L_11:
        /*0028*/ 	.byte	0x04, 0x17
        /*002a*/ 	.short	(.L_13 - .L_12)
.L_12:
        /*002c*/ 	.word	0x00000000
        /*0030*/ 	.short	0x000b
        /*0032*/ 	.short	0x0038
        /*0034*/ 	.byte	0x00, 0xf0, 0x11, 0x00


	//----- nvinfo : EIATTR_KPARAM_INFO
	.align		4
.L_13:
        /*0038*/ 	.byte	0x04, 0x17
        /*003a*/ 	.short	(.L_15 - .L_14)
.L_14:
        /*003c*/ 	.word	0x00000000
        /*0040*/ 	.short	0x000a
        /*0042*/ 	.short	0x0034
        /*0044*/ 	.byte	0x00, 0xf0, 0x11, 0x00


	//----- nvinfo : EIATTR_KPARAM_INFO
	.align		4
.L_15:
        /*0048*/ 	.byte	0x04, 0x17
        /*004a*/ 	.short	(.L_17 - .L_16)
.L_16:
        /*004c*/ 	.word	0x00000000
        /*0050*/ 	.short	0x0009
        /*0052*/ 	.short	0x0030
        /*0054*/ 	.byte	0x00, 0xf0, 0x11, 0x00


	//----- nvinfo : EIATTR_KPARAM_INFO
	.align		4
.L_17:
        /*0058*/ 	.byte	0x04, 0x17
        /*005a*/ 	.short	(.L_19 - .L_18)
.L_18:
        /*005c*/ 	.word	0x00000000
        /*0060*/ 	.short	0x0008
        /*0062*/ 	.short	0x002c
        /*0064*/ 	.byte	0x00, 0xf0, 0x11, 0x00


	//----- nvinfo : EIATTR_KPARAM_INFO
	.align		4
.L_19:
        /*0068*/ 	.byte	0x04, 0x17
        /*006a*/ 	.short	(.L_21 - .L_20)
.L_20:
        /*006c*/ 	.word	0x00000000
        /*0070*/ 	.short	0x0007
        /*0072*/ 	.short	0x0028
        /*0074*/ 	.byte	0x00, 0xf0, 0x11, 0x00


	//----- nvinfo : EIATTR_KPARAM_INFO
	.align		4
.L_21:
        /*0078*/ 	.byte	0x04, 0x17
        /*007a*/ 	.short	(.L_23 - .L_22)
.L_22:
        /*007c*/ 	.word	0x00000000
        /*0080*/ 	.short	0x0006
        /*0082*/ 	.short	0x0024
        /*0084*/ 	.byte	0x00, 0xf0, 0x11, 0x00


	//----- nvinfo : EIATTR_KPARAM_INFO
	.align		4
.L_23:
        /*0088*/ 	.byte	0x04, 0x17
        /*008a*/ 	.short	(.L_25 - .L_24)
.L_24:
        /*008c*/ 	.word	0x00000000
        /*0090*/ 	.short	0x0005
        /*0092*/ 	.short	0x0020
        /*0094*/ 	.byte	0x00, 0xf0, 0x11, 0x00


	//----- nvinfo : EIATTR_KPARAM_INFO
	.align		4
.L_25:
        /*0098*/ 	.byte	0x04, 0x17
        /*009a*/ 	.short	(.L_27 - .L_26)
.L_26:
        /*009c*/ 	.word	0x00000000
        /*00a0*/ 	.short	0x0004
        /*00a2*/ 	.short	0x001c
        /*00a4*/ 	.byte	0x00, 0xf0, 0x11, 0x00


	//----- nvinfo : EIATTR_KPARAM_INFO
	.align		4
.L_27:
        /*00a8*/ 	.byte	0x04, 0x17
        /*00aa*/ 	.short	(.L_29 - .L_28)
.L_28:
        /*00ac*/ 	.word	0x00000000
        /*00b0*/ 	.short	0x0003
        /*00b2*/ 	.short	0x0018
        /*00b4*/ 	.byte	0x00, 0xf0, 0x11, 0x00


	//----- nvinfo : EIATTR_KPARAM_INFO
	.align		4
.L_29:
        /*00b8*/ 	.byte	0x04, 0x17
        /*00ba*/ 	.short	(.L_31 - .L_30)
.L_30:
        /*00bc*/ 	.word	0x00000000
        /*00c0*/ 	.short	0x0002
        /*00c2*/ 	.short	0x0010
        /*00c4*/ 	.byte	0x00, 0xf4, 0x21, 0x00


	//----- nvinfo : EIATTR_KPARAM_INFO
	.align		4
.L_31:
        /*00c8*/ 	.byte	0x04, 0x17
        /*00ca*/ 	.short	(.L_33 - .L_32)
.L_32:
        /*00cc*/ 	.word	0x00000000
        /*00d0*/ 	.short	0x0001
        /*00d2*/ 	.short	0x0008
        /*00d4*/ 	.byte	0x00, 0xf4, 0x21, 0x00


	//----- nvinfo : EIATTR_KPARAM_INFO
	.align		4
.L_33:
        /*00d8*/ 	.byte	0x04, 0x17
        /*00da*/ 	.short	(.L_35 - .L_34)
.L_34:
        /*00dc*/ 	.word	0x00000000
        /*00e0*/ 	.short	0x0000
        /*00e2*/ 	.short	0x0000
        /*00e4*/ 	.byte	0x00, 0xf4, 0x21, 0x00


	//----- nvinfo : EIATTR_SPARSE_MMA_MASK
	.align		4
.L_35:
        /*00e8*/ 	.byte	0x03, 0x50
        /*00ea*/ 	.short	0x0000


	//----- nvinfo : EIATTR_MAXREG_COUNT
	.align		4
        /*00ec*/ 	.byte	0x03, 0x1b
        /*00ee*/ 	.short	0x0080


	//----- nvinfo : EIATTR_NUM_BARRIERS
	.align		4
        /*00f0*/ 	.byte	0x02, 0x4c
        /*00f2*/ 	.byte	0x01
	.zero		1


	//----- nvinfo : EIATTR_ANNOTATIONS
	.align		4
        /*00f4*/ 	.byte	0x04, 0x55
        /*00f6*/ 	.short	(.L_37 - .L_36)


	//   ....[0]....
.L_36:
        /*00f8*/ 	.word	0x00000001
        /*00fc*/ 	.byte	0x90, 0x07, 0x00, 0x00, 0x01, 0x00, 0x00, 0x00, 0x10, 0x11, 0x00, 0x00, 0x01, 0x00, 0x00, 0x00
        /* <DEDUP_REMOVED lines=91> */
        /*06bc*/ 	.byte	0xf0, 0x61, 0x00, 0x00, 0x01, 0x00, 0x00, 0x00, 0x50, 0x63, 0x00, 0x00


	//----- nvinfo : EIATTR_VRC_CTA_INIT_COUNT
	.align		4
.L_37:
        /*06c8*/ 	.byte	0x02, 0x4a
	.zero		1
	.zero		1


	//----- nvinfo : EIATTR_EXIT_INSTR_OFFSETS
	.align		4
        /*06cc*/ 	.byte	0x04, 0x1c
        /*06ce*/ 	.short	(.L_39 - .L_38)


	//   ....[0]....
.L_38:
        /*06d0*/ 	.word	0x00008320


	//   ....[1]....
        /*06d4*/ 	.word	0x00008340


	//----- nvinfo : EIATTR_REQNTID
	.align		4
.L_39:
        /*06d8*/ 	.byte	0x04, 0x10
        /*06da*/ 	.short	(.L_41 - .L_40)
.L_40:
        /*06dc*/ 	.word	0x00000200
        /*06e0*/ 	.word	0x00000001
        /*06e4*/ 	.word	0x00000001


	//----- nvinfo : EIATTR_CBANK_PARAM_SIZE
	.align		4
.L_41:
        /*06e8*/ 	.byte	0x03, 0x19
        /*06ea*/ 	.short	0x0050


	//----- nvinfo : EIATTR_PARAM_CBANK
	.align		4
        /*06ec*/ 	.byte	0x04, 0x0a
        /*06ee*/ 	.short	(.L_43 - .L_42)
	.align		4
.L_42:
        /*06f0*/ 	.word	index@(.nv.constant0.matmul_kernel)
        /*06f4*/ 	.short	0x0380
        /*06f6*/ 	.short	0x0050


	//----- nvinfo : EIATTR_SW_WAR
	.align		4
.L_43:
        /*06f8*/ 	.byte	0x04, 0x36
        /*06fa*/ 	.short	(.L_45 - .L_44)
.L_44:
        /*06fc*/ 	.word	0x00000008
.L_45:


//--------------------- .nv.compat                --------------------------
	.section	.nv.compat,"",@"SHT_CUDA_COMPAT_INFO"
	.align	4
        /*0000*/ 	.byte	0x02, 0x02, 0x01, 0x00, 0x02, 0x05, 0x05, 0x00, 0x02, 0x03, 0x00, 0x00, 0x02, 0x06, 0x01, 0x00


//--------------------- .nv.callgraph             --------------------------
	.section	.nv.callgraph,"",@"SHT_CUDA_CALLGRAPH"
	.align	4
	.sectionentsize	8
	.align		4
        /*0000*/ 	.word	0x00000000
	.align		4
        /*0004*/ 	.word	0xffffffff
	.align		4
        /*0008*/ 	.word	0x00000000
	.align		4
        /*000c*/ 	.word	0xfffffffe
	.align		4
        /*0010*/ 	.word	0x00000000
	.align		4
        /*0014*/ 	.word	0xfffffffd
	.align		4
        /*0018*/ 	.word	0x00000000
	.align		4
        /*001c*/ 	.word	0xfffffffc


//--------------------- .text.matmul_kernel       --------------------------
	.section	.text.matmul_kernel,"ax",@progbits
	.align	128
        .global         matmul_kernel
        .type           matmul_kernel,@function
        .size           matmul_kernel,(.L_x_3 - matmul_kernel)
        .other          matmul_kernel,@"STO_CUDA_ENTRY STV_DEFAULT"
matmul_kernel:
.text.matmul_kernel:
[----:B------:R-:W1:Y:S08]  /*0000*/  LDC R1, c[0x0][0x37c] ;  /* 0x0000df00ff017b82 */ /* 0x000e700000000800 */
[----:B------:R-:W2:Y:S01]  /*0010*/  LDC.64 R4, c[0x0][0x398] ;  /* 0x0000e600ff047b82 */ /* 0x000ea20000000a00 */
[----:B------:R-:W3:Y:S01]  /*0020*/  S2R R7, SR_CTAID.X ;  /* 0x0000000000077919 */ /* 0x000ee20000002500 */
[----:B------:R-:W4:Y:S01]  /*0030*/  LDCU.128 UR12, c[0x0][0x380] ;  /* 0x00007000ff0c77ac */ /* 0x000f220008000c00 */
[----:B-1----:R-:W-:Y:S01]  /*0040*/  VIADD R1, R1, 0xfffffed0 ;  /* 0xfffffed001017836 */ /* 0x002fe20000000000 */
[----:B------:R-:W-:Y:S01]  /*0050*/  CS2R R112, SRZ ;  /* 0x0000000000707805 */ /* 0x000fe2000001ff00 */
[----:B------:R-:W1:Y:S01]  /*0060*/  S2R R107, SR_TID.X ;  /* 0x00000000006b7919 */ /* 0x000e620000002100 */
[----:B------:R-:W5:Y:S01]  /*0070*/  LDCU.64 UR10, c[0x0][0x358] ;  /* 0x00006b00ff0a77ac */ /* 0x000f620008000a00 */
[----:B------:R-:W-:Y:S01]  /*0080*/  CS2R R114, SRZ ;  /* 0x0000000000727805 */ /* 0x000fe2000001ff00 */
[----:B------:R-:W3:Y:S01]  /*0090*/  S2UR UR5, SR_CgaCtaId ;  /* 0x00000000000579c3 */ /* 0x000ee20000008800 */
[----:B------:R-:W-:Y:S01]  /*00a0*/  CS2R R108, SRZ ;  /* 0x00000000006c7805 */ /* 0x000fe2000001ff00 */
[----:B------:R-:W-:Y:S01]  /*00b0*/  UMOV UR4, 0x400 ;  /* 0x0000040000047882 */ /* 0x000fe20000000000 */
[----:B------:R-:W-:-:S02]  /*00c0*/  CS2R R110, SRZ ;  /* 0x00000000006e7805 */ /* 0x000fc4000001ff00 */
[----:B------:R-:W-:Y:S02]  /*00d0*/  CS2R R100, SRZ ;  /* 0x0000000000647805 */ /* 0x000fe4000001ff00 */
[----:B------:R-:W-:Y:S01]  /*00e0*/  CS2R R102, SRZ ;  /* 0x0000000000667805 */ /* 0x000fe2000001ff00 */
[----:B--2---:R-:W-:Y:S01]  /*00f0*/  VIADD R0, R5, 0x3f ;  /* 0x0000003f05007836 */ /* 0x004fe20000000000 */
[-C--:B------:R-:W-:Y:S02]  /*0100*/  IABS R15, R5.reuse ;  /* 0x00000005000f7213 */ /* 0x080fe40000000000 */
[----:B------:R-:W-:Y:S02]  /*0110*/  IABS R13, R4 ;  /* 0x00000004000d7213 */ /* 0x000fe40000000000 */
[----:B------:R-:W-:Y:S02]  /*0120*/  SHF.R.S32.HI R3, RZ, 0x1f, R0 ;  /* 0x0000001fff037819 */ /* 0x000fe40000011400 */
[----:B------:R-:W-:Y:S01]  /*0130*/  LOP3.LUT R88, RZ, R5, RZ, 0x33, !PT ;  /* 0x00000005ff587212 */ /* 0x000fe200078e33ff */
[----:B---3--:R-:W-:Y:S01]  /*0140*/  ULEA UR4, UR5, UR4, 0x18 ;  /* 0x0000000405047291 */ /* 0x008fe2000f8ec0ff */
[----:B------:R-:W-:Y:S01]  /*0150*/  LEA.HI R3, R3, R0, RZ, 0x6 ;  /* 0x0000000003037211 */ /* 0x000fe200078f30ff */
[----:B------:R-:W2:Y:S01]  /*0160*/  LDCU UR5, c[0x0][0x3b0] ;  /* 0x00007600ff0577ac */ /* 0x000ea20008000800 */
[----:B------:R-:W-:-:S02]  /*0170*/  IABS R10, R7 ;  /* 0x00000007000a7213 */ /* 0x000fc40000000000 */
[----:B------:R-:W-:Y:S02]  /*0180*/  SHF.R.S32.HI R3, RZ, 0x6, R3 ;  /* 0x00000006ff037819 */ /* 0x000fe40000011403 */
[----:B-1----:R-:W-:-:S03]  /*0190*/  LOP3.LUT R96, R107, 0x1f, RZ, 0xc0, !PT ;  /* 0x0000001f6b607812 */ /* 0x002fc600078ec0ff */
[----:B------:R-:W-:-:S05]  /*01a0*/  IMAD.SHL.U32 R6, R3, 0x8, RZ ;  /* 0x0000000803067824 */ /* 0x000fca00078e00ff */
[-C--:B------:R-:W-:Y:S02]  /*01b0*/  IABS R9, R6.reuse ;  /* 0x0000000600097213 */ /* 0x080fe40000000000 */
[----:B------:R-:W-:Y:S02]  /*01c0*/  IABS R12, R6 ;  /* 0x00000006000c7213 */ /* 0x000fe40000000000 */
[----:B------:R-:W1:Y:S08]  /*01d0*/  I2F.RP R0, R9 ;  /* 0x0000000900007306 */ /* 0x000e700000209400 */
[----:B-1----:R-:W1:Y:S02]  /*01e0*/  MUFU.RCP R0, R0 ;  /* 0x0000000000007308 */ /* 0x002e640000001000 */
[----:B-1----:R-:W-:-:S02]  /*01f0*/  VIADD R2, R0, 0xffffffe ;  /* 0x0ffffffe00027836 */ /* 0x002fc40000000000 */
[----:B------:R-:W-:-:S04]  /*0200*/  IMAD.MOV R0, RZ, RZ, -R12 ;  /* 0x000000ffff007224 */ /* 0x000fc800078e0a0c */
[----:B------:R1:W3:Y:S02]  /*0210*/  F2I.FTZ.U32.TRUNC.NTZ R3, R2 ;  /* 0x0000000200037305 */ /* 0x0002e4000021f000 */
[----:B-1----:R-:W-:Y:S02]  /*0220*/  IMAD.MOV.U32 R2, RZ, RZ, RZ ;  /* 0x000000ffff027224 */ /* 0x002fe400078e00ff */
[----:B---3--:R-:W-:-:S04]  /*0230*/  IMAD.MOV R8, RZ, RZ, -R3 ;  /* 0x000000ffff087224 */ /* 0x008fc800078e0a03 */
[----:B------:R-:W-:Y:S02]  /*0240*/  IMAD R11, R8, R9, RZ ;  /* 0x00000009080b7224 */ /* 0x000fe400078e02ff */
[----:B------:R-:W-:Y:S02]  /*0250*/  IMAD.MOV.U32 R8, RZ, RZ, R10 ;  /* 0x000000ffff087224 */ /* 0x000fe400078e000a */
[----:B------:R-:W-:-:S06]  /*0260*/  IMAD.HI.U32 R3, R3, R11, R2 ;  /* 0x0000000b03037227 */ /* 0x000fcc00078e0002 */
[----:B------:R-:W-:-:S04]  /*0270*/  IMAD.HI.U32 R3, R3, R8, RZ ;  /* 0x0000000803037227 */ /* 0x000fc800078e00ff */
[----:B------:R-:W-:-:S05]  /*0280*/  IMAD R0, R3, R0, R8 ;  /* 0x0000000003007224 */ /* 0x000fca00078e0208 */
[----:B------:R-:W-:-:S13]  /*0290*/  ISETP.GT.U32.AND P1, PT, R9, R0, PT ;  /* 0x000000000900720c */ /* 0x000fda0003f24070 */
[----:B------:R-:W-:Y:S02]  /*02a0*/  @!P1 IMAD.IADD R0, R0, 0x1, -R9 ;  /* 0x0000000100009824 */ /* 0x000fe400078e0a09 */
[----:B------:R-:W-:Y:S01]  /*02b0*/  @!P1 VIADD R3, R3, 0x1 ;  /* 0x0000000103039836 */ /* 0x000fe20000000000 */
[----:B------:R-:W-:Y:S02]  /*02c0*/  ISETP.NE.AND P1, PT, R6, RZ, PT ;  /* 0x000000ff0600720c */ /* 0x000fe40003f25270 */
[----:B------:R-:W-:Y:S02]  /*02d0*/  ISETP.GE.U32.AND P0, PT, R0, R9, PT ;  /* 0x000000090000720c */ /* 0x000fe40003f06070 */
[----:B------:R-:W-:Y:S01]  /*02e0*/  LOP3.LUT R0, R7, R6, RZ, 0x3c, !PT ;  /* 0x0000000607007212 */ /* 0x000fe200078e3cff */
[----:B------:R-:W1:Y:S03]  /*02f0*/  I2F.RP R9, R15 ;  /* 0x0000000f00097306 */ /* 0x000e660000209400 */
[----:B------:R-:W-:Y:S01]  /*0300*/  ISETP.GE.AND P2, PT, R0, RZ, PT ;  /* 0x000000ff0000720c */ /* 0x000fe20003f46270 */
[----:B------:R-:W-:-:S06]  /*0310*/  VIADD R0, R4, 0x1ff ;  /* 0x000001ff04007836 */ /* 0x000fcc0000000000 */
[----:B------:R-:W-:-:S04]  /*0320*/  @P0 VIADD R3, R3, 0x1 ;  /* 0x0000000103030836 */ /* 0x000fc80000000000 */
[----:B------:R-:W-:Y:S01]  /*0330*/  IMAD.MOV.U32 R2, RZ, RZ, R3 ;  /* 0x000000ffff027224 */ /* 0x000fe200078e0003 */
[----:B------:R-:W-:Y:S01]  /*0340*/  SHF.R.S32.HI R3, RZ, 0x1f, R0 ;  /* 0x0000001fff037819 */ /* 0x000fe20000011400 */
[----:B-1----:R-:W-:Y:S02]  /*0350*/  MUFU.RCP R9, R9 ;  /* 0x0000000900097308 */ /* 0x002fe40000001000 */
[----:B------:R-:W-:Y:S01]  /*0360*/  @!P2 IMAD.MOV R2, RZ, RZ, -R2 ;  /* 0x000000ffff02a224 */ /* 0x000fe200078e0a02 */
[----:B------:R-:W-:Y:S02]  /*0370*/  @!P1 LOP3.LUT R2, RZ, R6, RZ, 0x33, !PT ;  /* 0x00000006ff029212 */ /* 0x000fe400078e33ff */
[----:B------:R-:W-:-:S03]  /*0380*/  LEA.HI R3, R3, R0, RZ, 0x9 ;  /* 0x0000000003037211 */ /* 0x000fc600078f48ff */
[----:B------:R-:W-:Y:S02]  /*0390*/  IMAD.SHL.U32 R10, R2, 0x8, RZ ;  /* 0x00000008020a7824 */ /* 0x000fe400078e00ff */
[----:B------:R-:W-:-:S03]  /*03a0*/  IMAD.MOV R2, RZ, RZ, -R2 ;  /* 0x000000ffff027224 */ /* 0x000fc600078e0a02 */
[----:B------:R-:W-:Y:S01]  /*03b0*/  LEA.HI.SX32 R3, R3, -R10, 0x17 ;  /* 0x8000000a03037211 */ /* 0x000fe200078fbaff */
[----:B------:R-:W-:Y:S02]  /*03c0*/  IMAD R12, R6, R2, R7 ;  /* 0x00000002060c7224 */ /* 0x000fe400078e0207 */
[----:B------:R-:W-:Y:S01]  /*03d0*/  IMAD.MOV.U32 R2, RZ, RZ, RZ ;  /* 0x000000ffff027224 */ /* 0x000fe200078e00ff */
[----:B------:R-:W-:-:S04]  /*03e0*/  VIMNMX R17, PT, PT, R3, 0x8, PT ;  /* 0x0000000803117848 */ /* 0x000fc80003fe0100 */
[-C--:B------:R-:W-:Y:S02]  /*03f0*/  IABS R11, R17.reuse ;  /* 0x00000011000b7213 */ /* 0x080fe40000000000 */
[----:B------:R-:W-:Y:S02]  /*0400*/  IABS R6, R17 ;  /* 0x0000001100067213 */ /* 0x000fe40000000000 */
[----:B------:R-:W1:Y:S08]  /*0410*/  I2F.RP R0, R11 ;  /* 0x0000000b00007306 */ /* 0x000e700000209400 */
[----:B-1----:R-:W1:Y:S02]  /*0420*/  MUFU.RCP R0, R0 ;  /* 0x0000000000007308 */ /* 0x002e640000001000 */
[----:B-1----:R-:W-:Y:S01]  /*0430*/  VIADD R3, R0, 0xffffffe ;  /* 0x0ffffffe00037836 */ /* 0x002fe20000000000 */
[----:B------:R-:W-:-:S05]  /*0440*/  IABS R0, R12 ;  /* 0x0000000c00007213 */ /* 0x000fca0000000000 */
[----:B------:R-:W1:Y:S02]  /*0450*/  F2I.FTZ.U32.TRUNC.NTZ R3, R3 ;  /* 0x0000000300037305 */ /* 0x000e64000021f000 */
[----:B-1----:R-:W-:-:S04]  /*0460*/  IMAD.MOV R8, RZ, RZ, -R3 ;  /* 0x000000ffff087224 */ /* 0x002fc800078e0a03 */
[----:B------:R-:W-:Y:S02]  /*0470*/  IMAD R7, R8, R11, RZ ;  /* 0x0000000b08077224 */ /* 0x000fe400078e02ff */
[----:B------:R-:W1:Y:S02]  /*0480*/  I2F.RP R8, R13 ;  /* 0x0000000d00087306 */ /* 0x000e640000209400 */
[----:B------:R-:W-:-:S04]  /*0490*/  IMAD.HI.U32 R2, R3, R7, R2 ;  /* 0x0000000703027227 */ /* 0x000fc800078e0002 */
[----:B------:R-:W-:Y:S02]  /*04a0*/  IMAD.MOV.U32 R3, RZ, RZ, R0 ;  /* 0x000000ffff037224 */ /* 0x000fe400078e0000 */
[----:B------:R-:W-:Y:S02]  /*04b0*/  IMAD.MOV R0, RZ, RZ, -R6 ;  /* 0x000000ffff007224 */ /* 0x000fe400078e0a06 */
[----:B------:R-:W-:-:S04]  /*04c0*/  IMAD.HI.U32 R2, R2, R3, RZ ;  /* 0x0000000302027227 */ /* 0x000fc800078e00ff */
[----:B------:R-:W-:Y:S01]  /*04d0*/  IMAD R0, R2, R0, R3 ;  /* 0x0000000002007224 */ /* 0x000fe200078e0203 */
[----:B-1----:R-:W1:Y:S01]  /*04e0*/  MUFU.RCP R8, R8 ;  /* 0x0000000800087308 */ /* 0x002e620000001000 */
[----:B------:R-:W-:-:S03]  /*04f0*/  VIADD R6, R9, 0xffffffe ;  /* 0x0ffffffe09067836 */ /* 0x000fc60000000000 */
[----:B------:R-:W-:-:S04]  /*0500*/  ISETP.GT.U32.AND P1, PT, R11, R0, PT ;  /* 0x000000000b00720c */ /* 0x000fc80003f24070 */
[----:B------:R3:W2:Y:S09]  /*0510*/  F2I.FTZ.U32.TRUNC.NTZ R7, R6 ;  /* 0x0000000600077305 */ /* 0x0006b2000021f000 */
[----:B------:R-:W-:Y:S02]  /*0520*/  @!P1 IMAD.IADD R0, R0, 0x1, -R11 ;  /* 0x0000000100009824 */ /* 0x000fe400078e0a0b */
[----:B-1----:R-:W-:-:S02]  /*0530*/  VIADD R3, R8, 0xffffffe ;  /* 0x0ffffffe08037836 */ /* 0x002fc40000000000 */
[----:B------:R-:W-:Y:S01]  /*0540*/  @!P1 VIADD R2, R2, 0x1 ;  /* 0x0000000102029836 */ /* 0x000fe20000000000 */
[----:B------:R-:W-:Y:S01]  /*0550*/  ISETP.GE.U32.AND P0, PT, R0, R11, PT ;  /* 0x0000000b0000720c */ /* 0x000fe20003f06070 */
[----:B---3--:R-:W-:Y:S01]  /*0560*/  IMAD.MOV.U32 R6, RZ, RZ, RZ ;  /* 0x000000ffff067224 */ /* 0x008fe200078e00ff */
[----:B------:R-:W-:Y:S01]  /*0570*/  LOP3.LUT R0, R12, R17, RZ, 0x3c, !PT ;  /* 0x000000110c007212 */ /* 0x000fe200078e3cff */
[----:B------:R-:W1:Y:S01]  /*0580*/  F2I.FTZ.U32.TRUNC.NTZ R3, R3 ;  /* 0x0000000300037305 */ /* 0x000e62000021f000 */
[----:B------:R-:W-:Y:S02]  /*0590*/  ISETP.NE.AND P1, PT, R17, RZ, PT ;  /* 0x000000ff1100720c */ /* 0x000fe40003f25270 */
[----:B------:R-:W-:Y:S01]  /*05a0*/  ISETP.GE.AND P2, PT, R0, RZ, PT ;  /* 0x000000ff0000720c */ /* 0x000fe20003f46270 */
[----:B--2---:R-:W-:Y:S01]  /*05b0*/  IMAD.MOV R0, RZ, RZ, -R7 ;  /* 0x000000ffff007224 */ /* 0x004fe200078e0a07 */
[----:B------:R-:W-:-:S03]  /*05c0*/  SHF.R.U32.HI R11, RZ, 0x5, R107 ;  /* 0x00000005ff0b7819 */ /* 0x000fc6000001166b */
[----:B------:R-:W-:Y:S02]  /*05d0*/  IMAD R9, R0, R15, RZ ;  /* 0x0000000f00097224 */ /* 0x000fe400078e02ff */
[----:B------:R-:W-:Y:S02]  /*05e0*/  @P0 VIADD R2, R2, 0x1 ;  /* 0x0000000102020836 */ /* 0x000fe40000000000 */
[----:B------:R-:W-:Y:S01]  /*05f0*/  IMAD.HI.U32 R8, R7, R9, R6 ;  /* 0x0000000907087227 */ /* 0x000fe200078e0006 */
[----:B------:R-:W-:-:S03]  /*0600*/  SGXT.U32 R6, R11, 0x4 ;  /* 0x000000040b06781a */ /* 0x000fc60000000000 */
[----:B------:R-:W-:Y:S01]  /*0610*/  @!P2 IMAD.MOV R2, RZ, RZ, -R2 ;  /* 0x000000ffff02a224 */ /* 0x000fe200078e0a02 */
[----:B------:R-:W-:Y:S01]  /*0620*/  @!P1 LOP3.LUT R2, RZ, R17, RZ, 0x33, !PT ;  /* 0x00000011ff029212 */ /* 0x000fe200078e33ff */
[----:B-1----:R-:W-:-:S04]  /*0630*/  IMAD.MOV R14, RZ, RZ, -R3 ;  /* 0x000000ffff0e7224 */ /* 0x002fc800078e0a03 */
[----:B------:R-:W-:Y:S02]  /*0640*/  IMAD.MOV R0, RZ, RZ, -R2 ;  /* 0x000000ffff007224 */ /* 0x000fe400078e0a02 */
[----:B------:R-:W-:Y:S02]  /*0650*/  IMAD.SHL.U32 R7, R2, 0x40, RZ ;  /* 0x0000004002077824 */ /* 0x000fe400078e00ff */
[----:B------:R-:W-:Y:S02]  /*0660*/  IMAD R9, R14, R13, RZ ;  /* 0x0000000d0e097224 */ /* 0x000fe400078e02ff */
[----:B------:R-:W-:Y:S01]  /*0670*/  IMAD.MOV.U32 R2, RZ, RZ, RZ ;  /* 0x000000ffff027224 */ /* 0x000fe200078e00ff */
[----:B------:R-:W-:Y:S01]  /*0680*/  LOP3.LUT R6, R7, R6, RZ, 0xfc, !PT ;  /* 0x0000000607067212 */ /* 0x000fe200078efcff */
[----:B------:R-:W-:Y:S02]  /*0690*/  IMAD R0, R17, R0, R12 ;  /* 0x0000000011007224 */ /* 0x000fe400078e020c */
[----:B------:R-:W-:Y:S01]  /*06a0*/  IMAD.HI.U32 R2, R3, R9, R2 ;  /* 0x0000000903027227 */ /* 0x000fe200078e0002 */
[----:B------:R-:W-:-:S02]  /*06b0*/  LEA.HI R3, R107, R7, RZ, 0x1b ;  /* 0x000000076b037211 */ /* 0x000fc400078fd8ff */
[----:B------:R-:W-:Y:S01]  /*06c0*/  LOP3.LUT R9, R107, 0x1ff, RZ, 0xc0, !PT ;  /* 0x000001ff6b097812 */ /* 0x000fe200078ec0ff */
[----:B------:R-:W-:Y:S01]  /*06d0*/  IMAD.IADD R0, R10, 0x1, R0 ;  /* 0x000000010a007824 */ /* 0x000fe200078e0200 */
[----:B------:R-:W-:Y:S01]  /*06e0*/  IABS R12, R6 ;  /* 0x00000006000c7213 */ /* 0x000fe20000000000 */
[C---:B------:R-:W-:Y:S01]  /*06f0*/  VIADD R20, R3.reuse, 0x10 ;  /* 0x0000001003147836 */ /* 0x040fe20000000000 */
[----:B------:R-:W-:Y:S01]  /*0700*/  LOP3.LUT R21, R6, 0x20, RZ, 0xfc, !PT ;  /* 0x0000002006157812 */ /* 0x000fe200078efcff */
[----:B------:R-:W-:Y:S02]  /*0710*/  VIADD R19, R3, 0x30 ;  /* 0x0000003003137836 */ /* 0x000fe40000000000 */
[----:B------:R-:W-:Y:S01]  /*0720*/  IMAD R95, R0, 0x200, R9 ;  /* 0x00000200005f7824 */ /* 0x000fe200078e0209 */
[----:B------:R-:W-:Y:S01]  /*0730*/  IABS R14, R20 ;  /* 0x00000014000e7213 */ /* 0x000fe20000000000 */
[----:B------:R-:W-:Y:S01]  /*0740*/  IMAD.HI.U32 R0, R8, R12, RZ ;  /* 0x0000000c08007227 */ /* 0x000fe200078e00ff */
[----:B------:R-:W-:-:S02]  /*0750*/  IABS R17, R21 ;  /* 0x0000001500117213 */ /* 0x000fc40000000000 */
[----:B------:R-:W-:Y:S01]  /*0760*/  IABS R18, R19 ;  /* 0x0000001300127213 */ /* 0x000fe20000000000 */
[C---:B------:R-:W-:Y:S01]  /*0770*/  IMAD.HI.U32 R3, R8.reuse, R14, RZ ;  /* 0x0000000e08037227 */ /* 0x040fe200078e00ff */
[----:B------:R-:W-:Y:S01]  /*0780*/  IABS R11, R95 ;  /* 0x0000005f000b7213 */ /* 0x000fe20000000000 */
[----:B------:R-:W-:Y:S02]  /*0790*/  STL [R1+0x108], R95 ;  /* 0x0001085f01007387 */ /* 0x000fe40000100800 */
[----:B------:R-:W-:-:S04]  /*07a0*/  IMAD.HI.U32 R10, R8, R17, RZ ;  /* 0x00000011080a7227 */ /* 0x000fc800078e00ff */
[----:B------:R-:W-:Y:S02]  /*07b0*/  IMAD.MOV R0, RZ, RZ, -R0 ;  /* 0x000000ffff007224 */ /* 0x000fe400078e0a00 */
[----:B------:R-:W-:-:S04]  /*07c0*/  IMAD.HI.U32 R8, R8, R18, RZ ;  /* 0x0000001208087227 */ /* 0x000fc800078e00ff */
[----:B------:R-:W-:Y:S02]  /*07d0*/  IMAD.MOV R16, RZ, RZ, -R3 ;  /* 0x000000ffff107224 */ /* 0x000fe400078e0a03 */
[C---:B------:R-:W-:Y:S02]  /*07e0*/  IMAD R3, R15.reuse, R0, R12 ;  /* 0x000000000f037224 */ /* 0x040fe400078e020c */
[----:B------:R-:W-:Y:S02]  /*07f0*/  IMAD.MOV R12, RZ, RZ, -R8 ;  /* 0x000000ffff0c7224 */ /* 0x000fe400078e0a08 */
[C---:B------:R-:W-:Y:S01]  /*0800*/  IMAD R8, R15.reuse, R16, R14 ;  /* 0x000000100f087224 */ /* 0x040fe200078e020e */
[----:B------:R-:W-:Y:S01]  /*0810*/  ISETP.GT.U32.AND P1, PT, R15, R3, PT ;  /* 0x000000030f00720c */ /* 0x000fe20003f24070 */
[----:B------:R-:W-:-:S03]  /*0820*/  IMAD.HI.U32 R2, R2, R11, RZ ;  /* 0x0000000b02027227 */ /* 0x000fc600078e00ff */
[C---:B------:R-:W-:Y:S01]  /*0830*/  ISETP.GT.U32.AND P2, PT, R15.reuse, R8, PT ;  /* 0x000000080f00720c */ /* 0x040fe20003f44070 */
[----:B------:R-:W-:Y:S02]  /*0840*/  IMAD.MOV R10, RZ, RZ, -R10 ;  /* 0x000000ffff0a7224 */ /* 0x000fe400078e0a0a */
[----:B------:R-:W-:Y:S02]  /*0850*/  IMAD.MOV R0, RZ, RZ, -R2 ;  /* 0x000000ffff007224 */ /* 0x000fe400078e0a02 */
[----:B------:R-:W-:Y:S02]  /*0860*/  IMAD R2, R15, R10, R17 ;  /* 0x0000000a0f027224 */ /* 0x000fe400078e0211 */
[----:B------:R-:W-:Y:S02]  /*0870*/  IMAD R0, R13, R0, R11 ;  /* 0x000000000d007224 */ /* 0x000fe400078e020b */
[C---:B------:R-:W-:Y:S01]  /*0880*/  IMAD R12, R15.reuse, R12, R18 ;  /* 0x0000000c0f0c7224 */ /* 0x040fe200078e0212 */
[----:B------:R-:W-:Y:S01]  /*0890*/  ISETP.GT.U32.AND P3, PT, R15, R2, PT ;  /* 0x000000020f00720c */ /* 0x000fe20003f64070 */
[--C-:B------:R-:W-:Y:S01]  /*08a0*/  @!P1 IMAD.IADD R3, R3, 0x1, -R15.reuse ;  /* 0x0000000103039824 */ /* 0x100fe200078e0a0f */
[----:B------:R-:W-:Y:S01]  /*08b0*/  ISETP.GT.U32.AND P0, PT, R13, R0, PT ;  /* 0x000000000d00720c */ /* 0x000fe20003f04070 */
[----:B------:R-:W-:Y:S01]  /*08c0*/  @!P2 IMAD.IADD R8, R8, 0x1, -R15 ;  /* 0x000000010808a824 */ /* 0x000fe200078e0a0f */
[C---:B------:R-:W-:Y:S01]  /*08d0*/  ISETP.GT.U32.AND P4, PT, R15.reuse, R12, PT ;  /* 0x0000000c0f00720c */ /* 0x040fe20003f84070 */
[----:B------:R-:W1:Y:S01]  /*08e0*/  LDC.64 R10, c[0x0][0x3a0] ;  /* 0x0000e800ff0a7b82 */ /* 0x000e620000000a00 */
[----:B------:R-:W-:Y:S01]  /*08f0*/  ISETP.GT.U32.AND P6, PT, R15, R3, PT ;  /* 0x000000030f00720c */ /* 0x000fe20003fc4070 */
[----:B------:R-:W-:Y:S01]  /*0900*/  IMAD.SHL.U32 R97, R9, 0x4, RZ ;  /* 0x0000000409617824 */ /* 0x000fe200078e00ff */
[----:B------:R-:W-:-:S02]  /*0910*/  ISETP.GT.U32.AND P1, PT, R15, R8, PT ;  /* 0x000000080f00720c */ /* 0x000fc40003f24070 */
[----:B------:R-:W-:Y:S01]  /*0920*/  ISETP.GE.AND P2, PT, R20, RZ, PT ;  /* 0x000000ff1400720c */ /* 0x000fe20003f46270 */
[C---:B------:R-:W-:Y:S01]  /*0930*/  VIADD R83, R97.reuse, UR4 ;  /* 0x0000000461537c36 */ /* 0x040fe20008000000 */
[----:B------:R-:W-:Y:S01]  /*0940*/  LOP3.LUT R98, R97, 0x60, RZ, 0x3c, !PT ;  /* 0x0000006061627812 */ /* 0x000fe200078e3cff */
[----:B------:R-:W-:Y:S02]  /*0950*/  @!P3 IMAD.IADD R2, R2, 0x1, -R15 ;  /* 0x000000010202b824 */ /* 0x000fe400078e0a0f */
[----:B------:R-:W-:Y:S01]  /*0960*/  @!P0 IMAD.IADD R0, R0, 0x1, -R13 ;  /* 0x0000000100008824 */ /* 0x000fe200078e0a0d */
[----:B------:R-:W-:Y:S01]  /*0970*/  ISETP.GE.AND P0, PT, R6, RZ, PT ;  /* 0x000000ff0600720c */ /* 0x000fe20003f06270 */
[--C-:B------:R-:W-:Y:S01]  /*0980*/  @!P4 IMAD.IADD R12, R12, 0x1, -R15.reuse ;  /* 0x000000010c0cc824 */ /* 0x100fe200078e0a0f */
[----:B------:R-:W-:Y:S01]  /*0990*/  ISETP.GT.U32.AND P5, PT, R15, R2, PT ;  /* 0x000000020f00720c */ /* 0x000fe20003fa4070 */
[--C-:B------:R-:W-:Y:S01]  /*09a0*/  @!P6 IMAD.IADD R3, R3, 0x1, -R15.reuse ;  /* 0x000000010303e824 */ /* 0x100fe200078e0a0f */
[----:B------:R-:W-:Y:S01]  /*09b0*/  ISETP.GT.U32.AND P3, PT, R13, R0, PT ;  /* 0x000000000d00720c */ /* 0x000fe20003f64070 */
[----:B------:R-:W-:Y:S01]  /*09c0*/  @!P1 IMAD.IADD R8, R8, 0x1, -R15 ;  /* 0x0000000108089824 */ /* 0x000fe200078e0a0f */
[----:B------:R-:W-:-:S02]  /*09d0*/  ISETP.GE.AND P1, PT, R21, RZ, PT ;  /* 0x000000ff1500720c */ /* 0x000fc40003f26270 */
[----:B------:R-:W-:Y:S01]  /*09e0*/  ISETP.GT.U32.AND P4, PT, R15, R12, PT ;  /* 0x0000000c0f00720c */ /* 0x000fe20003f84070 */
[----:B------:R-:W-:Y:S01]  /*09f0*/  @!P2 IMAD.MOV R8, RZ, RZ, -R8 ;  /* 0x000000ffff08a224 */ /* 0x000fe200078e0a08 */
[----:B------:R-:W-:-:S03]  /*0a00*/  ISETP.GE.AND P6, PT, R19, RZ, PT ;  /* 0x000000ff1300720c */ /* 0x000fc60003fc6270 */
[----:B------:R-:W-:Y:S01]  /*0a10*/  @!P0 IMAD.MOV R3, RZ, RZ, -R3 ;  /* 0x000000ffff038224 */ /* 0x000fe200078e0a03 */
[----:B------:R-:W-:Y:S01]  /*0a20*/  ISETP.NE.AND P0, PT, R4, RZ, PT ;  /* 0x000000ff0400720c */ /* 0x000fe20003f05270 */
[----:B------:R-:W-:Y:S01]  /*0a30*/  @!P5 IMAD.IADD R2, R2, 0x1, -R15 ;  /* 0x000000010202d824 */ /* 0x000fe200078e0a0f */
[----:B------:R-:W-:Y:S01]  /*0a40*/  ISETP.GE.AND P5, PT, R95, RZ, PT ;  /* 0x000000ff5f00720c */ /* 0x000fe20003fa6270 */
[----:B------:R-:W-:Y:S01]  /*0a50*/  @!P3 IMAD.IADD R0, R0, 0x1, -R13 ;  /* 0x000000010000b824 */ /* 0x000fe200078e0a0d */
[----:B------:R-:W-:Y:S01]  /*0a60*/  ISETP.NE.AND P3, PT, R5, RZ, PT ;  /* 0x000000ff0500720c */ /* 0x000fe20003f65270 */
[----:B------:R-:W-:Y:S02]  /*0a70*/  @!P1 IMAD.MOV R2, RZ, RZ, -R2 ;  /* 0x000000ffff029224 */ /* 0x000fe400078e0a02 */
[----:B------:R-:W-:Y:S01]  /*0a80*/  @!P4 IMAD.IADD R12, R12, 0x1, -R15 ;  /* 0x000000010c0cc824 */ /* 0x000fe200078e0a0f */
[----:B------:R-:W-:Y:S01]  /*0a90*/  SEL R91, R88, R3, !P3 ;  /* 0x00000003585b7207 */ /* 0x000fe20005800000 */
[----:B-1----:R-:W-:Y:S01]  /*0aa0*/  VIADD R3, R10, 0xfffffff7 ;  /* 0xfffffff70a037836 */ /* 0x002fe20000000000 */
[----:B------:R-:W-:Y:S01]  /*0ab0*/  SEL R89, R88, R2, !P3 ;  /* 0x0000000258597207 */ /* 0x000fe20005800000 */
[----:B------:R-:W-:Y:S01]  /*0ac0*/  VIADD R2, R10, 0xfffffffb ;  /* 0xfffffffb0a027836 */ /* 0x000fe20000000000 */
[----:B------:R-:W-:Y:S01]  /*0ad0*/  SEL R90, R88, R8, !P3 ;  /* 0x00000008585a7207 */ /* 0x000fe20005800000 */
[----:B------:R-:W-:Y:S01]  /*0ae0*/  @!P6 IMAD.MOV R12, RZ, RZ, -R12 ;  /* 0x000000ffff0ce224 */ /* 0x000fe200078e0a0c */
[----:B------:R-:W-:Y:S01]  /*0af0*/  ISETP.GE.U32.AND P1, PT, R3, 0x7fffffd8, PT ;  /* 0x7fffffd80300780c */ /* 0x000fe20003f26070 */
[----:B------:R-:W-:Y:S01]  /*0b00*/  VIADD R3, R10, 0xffffffec ;  /* 0xffffffec0a037836 */ /* 0x000fe20000000000 */
[----:B------:R-:W-:Y:S01]  /*0b10*/  ISETP.GE.U32.AND P6, PT, R2, 0x7fffffdc, PT ;  /* 0x7fffffdc0200780c */ /* 0x000fe20003fc6070 */
[----:B------:R-:W-:Y:S01]  /*0b20*/  VIADD R2, R10, 0xfffffff3 ;  /* 0xfffffff30a027836 */ /* 0x000fe20000000000 */
[----:B------:R-:W-:Y:S01]  /*0b30*/  SEL R88, R88, R12, !P3 ;  /* 0x0000000c58587207 */ /* 0x000fe20005800000 */
[----:B------:R-:W-:Y:S01]  /*0b40*/  IMAD.MOV.U32 R104, RZ, RZ, R0 ;  /* 0x000000ffff687224 */ /* 0x000fe200078e0000 */
[----:B------:R-:W-:Y:S01]  /*0b50*/  ISETP.GE.U32.AND P3, PT, R3, 0x7fffffcd, PT ;  /* 0x7fffffcd0300780c */ /* 0x000fe20003f66070 */
[----:B------:R-:W-:Y:S01]  /*0b60*/  VIADD R0, R10, 0xffffffed ;  /* 0xffffffed0a007836 */ /* 0x000fe20000000000 */
[----:B------:R-:W-:Y:S01]  /*0b70*/  ISETP.GE.U32.AND P4, PT, R2, 0x7fffffd4, PT ;  /* 0x7fffffd40200780c */ /* 0x000fe20003f86070 */
[----:B------:R-:W-:-:S02]  /*0b80*/  VIADD R6, R10, 0xffffffff ;  /* 0xffffffff0a067836 */ /* 0x000fc40000000000 */
[----:B------:R-:W-:Y:S02]  /*0b90*/  VIADD R2, R10, 0xffffffee ;  /* 0xffffffee0a027836 */ /* 0x000fe40000000000 */
[----:B------:R-:W-:Y:S01]  /*0ba0*/  @!P5 IMAD.MOV R104, RZ, RZ, -R104 ;  /* 0x000000ffff68d224 */ /* 0x000fe200078e0a68 */
[----:B------:R-:W-:Y:S01]  /*0bb0*/  ISETP.GE.U32.AND P5, PT, R0, 0x7fffffce, PT ;  /* 0x7fffffce0000780c */ /* 0x000fe20003fa6070 */
[C---:B------:R-:W-:Y:S01]  /*0bc0*/  VIADD R3, R10.reuse, 0xffffffef ;  /* 0xffffffef0a037836 */ /* 0x040fe20000000000 */
[----:B------:R-:W-:Y:S01]  /*0bd0*/  @!P0 LOP3.LUT R104, RZ, R4, RZ, 0x33, !PT ;  /* 0x00000004ff688212 */ /* 0x000fe200078e33ff */
[----:B------:R-:W-:Y:S01]  /*0be0*/  VIADD R0, R10, 0xffffffe8 ;  /* 0xffffffe80a007836 */ /* 0x000fe20000000000 */
[----:B------:R-:W-:Y:S01]  /*0bf0*/  ISETP.GE.U32.AND P2, PT, R6, 0x7fffffe0, PT ;  /* 0x7fffffe00600780c */ /* 0x000fe20003f46070 */
[----:B------:R-:W-:Y:S01]  /*0c00*/  VIADD R6, R10, 0xffffffe9 ;  /* 0xffffffe90a067836 */ /* 0x000fe20000000000 */
[----:B------:R-:W-:Y:S01]  /*0c10*/  ISETP.GE.U32.AND P0, PT, R2, 0x7fffffcf, PT ;  /* 0x7fffffcf0200780c */ /* 0x000fe20003f06070 */
[C---:B------:R-:W-:Y:S01]  /*0c20*/  VIADD R8, R10.reuse, 0xffffffea ;  /* 0xffffffea0a087836 */ /* 0x040fe20000000000 */
[----:B------:R-:W-:Y:S01]  /*0c30*/  SEL R2, RZ, 0x1, P3 ;  /* 0x00000001ff027807 */ /* 0x000fe20001800000 */
[C---:B------:R-:W-:Y:S01]  /*0c40*/  VIADD R16, R10.reuse, 0xffffffe6 ;  /* 0xffffffe60a107836 */ /* 0x040fe20000000000 */
[----:B------:R-:W-:Y:S01]  /*0c50*/  ISETP.GE.U32.AND P3, PT, R3, 0x7fffffd0, PT ;  /* 0x7fffffd00300780c */ /* 0x000fe20003f66070 */
[C---:B------:R-:W-:Y:S01]  /*0c60*/  VIADD R14, R10.reuse, 0xffffffe7 ;  /* 0xffffffe70a0e7836 */ /* 0x040fe20000000000 */
[----:B------:R-:W-:Y:S01]  /*0c70*/  SEL R3, RZ, 0x1fffe, P5 ;  /* 0x0001fffeff037807 */ /* 0x000fe20002800000 */
[----:B------:R-:W-:Y:S01]  /*0c80*/  VIADD R18, R10, 0xffffffe2 ;  /* 0xffffffe20a127836 */ /* 0x000fe20000000000 */
[----:B------:R-:W-:Y:S01]  /*0c90*/  ISETP.GE.U32.AND P5, PT, R0, 0x7fffffc9, PT ;  /* 0x7fffffc90000780c */ /* 0x000fe20003fa6070 */
[----:B------:R-:W-:Y:S01]  /*0ca0*/  VIADD R85, R10, 0xffffffe0 ;  /* 0xffffffe00a557836 */ /* 0x000fe20000000000 */
[----:B------:R-:W-:Y:S01]  /*0cb0*/  SEL R0, RZ, 0x4, P0 ;  /* 0x00000004ff007807 */ /* 0x000fe20000000000 */
[----:B------:R-:W-:Y:S01]  /*0cc0*/  IMAD R104, R104, R11, RZ ;  /* 0x0000000b68687224 */ /* 0x000fe200078e02ff */
[----:B------:R-:W-:Y:S01]  /*0cd0*/  ISETP.GE.U32.AND P0, PT, R6, 0x7fffffca, PT ;  /* 0x7fffffca0600780c */ /* 0x000fe20003f06070 */
[----:B------:R-:W-:Y:S01]  /*0ce0*/  VIADD R6, R10, 0xffffffeb ;  /* 0xffffffeb0a067836 */ /* 0x000fe20000000000 */
[----:B------:R-:W-:Y:S01]  /*0cf0*/  SEL R13, RZ, 0x7fff8, P3 ;  /* 0x0007fff8ff0d7807 */ /* 0x000fe20001800000 */
[----:B------:R-:W-:Y:S01]  /*0d00*/  IMAD.SHL.U32 R105, R104, 0x4, RZ ;  /* 0x0000000468697824 */ /* 0x000fe200078e00ff */
[----:B------:R-:W-:Y:S01]  /*0d10*/  ISETP.GE.U32.AND P3, PT, R8, 0x7fffffcb, PT ;  /* 0x7fffffcb0800780c */ /* 0x000fe20003f66070 */
[C---:B------:R-:W-:Y:S01]  /*0d20*/  VIADD R8, R10.reuse, 0xffffffe4 ;  /* 0xffffffe40a087836 */ /* 0x040fe20000000000 */
[----:B------:R-:W-:Y:S01]  /*0d30*/  SEL R12, RZ, 0x1, P5 ;  /* 0x00000001ff0c7807 */ /* 0x000fe20002800000 */
[----:B------:R-:W-:Y:S01]  /*0d40*/  VIADD R78, R10, 0xffffffde ;  /* 0xffffffde0a4e7836 */ /* 0x000fe20000000000 */
[----:B------:R-:W-:Y:S01]  /*0d50*/  ISETP.GE.U32.AND P5, PT, R6, 0x7fffffcc, PT ;  /* 0x7fffffcc0600780c */ /* 0x000fe20003fa6070 */
[C---:B------:R-:W-:Y:S01]  /*0d60*/  VIADD R6, R10.reuse, 0xffffffe5 ;  /* 0xffffffe50a067836 */ /* 0x040fe20000000000 */
[----:B------:R-:W-:Y:S01]  /*0d70*/  SEL R17, RZ, 0x1fffe, P0 ;  /* 0x0001fffeff117807 */ /* 0x000fe20000000000 */
[----:B------:R-:W-:Y:S01]  /*0d80*/  VIADD R106, R10, 0xffffffc0 ;  /* 0xffffffc00a6a7836 */ /* 0x000fe20000000000 */
[----:B------:R-:W-:Y:S01]  /*0d90*/  ISETP.GE.U32.AND P0, PT, R8, 0x7fffffc5, PT ;  /* 0x7fffffc50800780c */ /* 0x000fe20003f06070 */
[----:B------:R-:W-:Y:S01]  /*0da0*/  VIADD R93, R10, 0xffffffdf ;  /* 0xffffffdf0a5d7836 */ /* 0x000fe20000000000 */
[----:B------:R-:W-:Y:S01]  /*0db0*/  SEL R8, RZ, 0x4, P3 ;  /* 0x00000004ff087807 */ /* 0x000fe20001800000 */
[----:B------:R-:W-:Y:S01]  /*0dc0*/  IMAD.IADD R12, R12, 0x1, R17 ;  /* 0x000000010c0c7824 */ /* 0x000fe200078e0211 */
[----:B------:R-:W-:Y:S01]  /*0dd0*/  ISETP.GE.U32.AND P3, PT, R6, 0x7fffffc6, PT ;  /* 0x7fffffc60600780c */ /* 0x000fe20003f66070 */
[C---:B------:R-:W-:Y:S01]  /*0de0*/  VIADD R6, R10.reuse, 0xffffffe1 ;  /* 0xffffffe10a067836 */ /* 0x040fe20000000000 */
[----:B------:R-:W-:Y:S01]  /*0df0*/  SEL R15, RZ, 0x7fff8, P5 ;  /* 0x0007fff8ff0f7807 */ /* 0x000fe20002800000 */
[----:B------:R-:W-:Y:S01]  /*0e00*/  VIADD R94, R10, 0xffffffd8 ;  /* 0xffffffd80a5e7836 */ /* 0x000fe20000000000 */
[----:B------:R-:W-:Y:S01]  /*0e10*/  ISETP.GE.U32.AND P5, PT, R16, 0x7fffffc7, PT ;  /* 0x7fffffc71000780c */ /* 0x000fe20003fa6070 */
[----:B------:R-:W-:Y:S01]  /*0e20*/  IMAD R91, R91, UR5, RZ ;  /* 0x000000055b5b7c24 */ /* 0x000fe2000f8e02ff */
[----:B------:R-:W-:Y:S01]  /*0e30*/  SEL R21, RZ, 0x1fffe, P3 ;  /* 0x0001fffeff157807 */ /* 0x000fe20001800000 */
[----:B------:R-:W-:Y:S01]  /*0e40*/  IMAD R90, R90, UR5, RZ ;  /* 0x000000055a5a7c24 */ /* 0x000fe2000f8e02ff */
[----:B------:R-:W-:Y:S01]  /*0e50*/  SEL R16, RZ, 0x1, P0 ;  /* 0x00000001ff107807 */ /* 0x000fe20000000000 */
[----:B------:R-:W-:Y:S01]  /*0e60*/  IMAD R89, R89, UR5, RZ ;  /* 0x0000000559597c24 */ /* 0x000fe2000f8e02ff */
[----:B------:R-:W-:Y:S01]  /*0e70*/  ISETP.GE.U32.AND P3, PT, R6, 0x7fffffc2, PT ;  /* 0x7fffffc20600780c */ /* 0x000fe20003f66070 */
[----:B------:R-:W-:Y:S01]  /*0e80*/  VIADD R6, R10, 0xffffffe3 ;  /* 0xffffffe30a067836 */ /* 0x000fe20000000000 */
[----:B------:R-:W-:Y:S01]  /*0e90*/  ISETP.GE.U32.AND P0, PT, R14, 0x7fffffc8, PT ;  /* 0x7fffffc80e00780c */ /* 0x000fe20003f06070 */
[----:B------:R-:W-:Y:S01]  /*0ea0*/  IMAD.IADD R16, R16, 0x1, R21 ;  /* 0x0000000110107824 */ /* 0x000fe200078e0215 */
[----:B------:R-:W-:Y:S01]  /*0eb0*/  SEL R14, RZ, 0x4, P5 ;  /* 0x00000004ff0e7807 */ /* 0x000fe20002800000 */
[----:B------:R-:W-:Y:S01]  /*0ec0*/  IMAD R88, R88, UR5, RZ ;  /* 0x0000000558587c24 */ /* 0x000fe2000f8e02ff */
[----:B------:R-:W-:-:S02]  /*0ed0*/  SEL R19, RZ, 0x7fff8, P0 ;  /* 0x0007fff8ff137807 */ /* 0x000fc40000000000 */
[----:B------:R-:W-:Y:S01]  /*0ee0*/  ISETP.GE.U32.AND P0, PT, R6, 0x7fffffc4, PT ;  /* 0x7fffffc40600780c */ /* 0x000fe20003f06070 */
[----:B------:R-:W-:Y:S01]  /*0ef0*/  VIADD R6, R10, 0xfffffffe ;  /* 0xfffffffe0a067836 */ /* 0x000fe20000000000 */
[----:B------:R-:W-:Y:S02]  /*0f00*/  ISETP.GE.U32.AND P5, PT, R18, 0x7fffffc3, PT ;  /* 0x7fffffc31200780c */ /* 0x000fe40003fa6070 */
[----:B------:R-:W-:Y:S02]  /*0f10*/  SEL R20, RZ, 0x1fffe, P3 ;  /* 0x0001fffeff147807 */ /* 0x000fe40001800000 */
[----:B------:R-:W-:Y:S02]  /*0f20*/  SEL R18, RZ, 0x4, P5 ;  /* 0x00000004ff127807 */ /* 0x000fe40002800000 */
[----:B------:R-:W-:Y:S01]  /*0f30*/  ISETP.GE.U32.AND P5, PT, R6, 0x7fffffdf, PT ;  /* 0x7fffffdf0600780c */ /* 0x000fe20003fa6070 */
[----:B------:R-:W-:Y:S01]  /*0f40*/  IMAD.IADD R6, R2, 0x1, R3 ;  /* 0x0000000102067824 */ /* 0x000fe200078e0203 */
[----:B------:R-:W-:Y:S01]  /*0f50*/  ISETP.GE.U32.AND P3, PT, R85, 0x7fffffc1, PT ;  /* 0x7fffffc15500780c */ /* 0x000fe20003f66070 */
[----:B------:R-:W1:Y:S01]  /*0f60*/  LDC.64 R2, c[0x0][0x3a8] ;  /* 0x0000ea00ff027b82 */ /* 0x000e620000000a00 */
[----:B------:R-:W-:-:S02]  /*0f70*/  LOP3.LUT R12, R12, 0x3, RZ, 0xc0, !PT ;  /* 0x000000030c0c7812 */ /* 0x000fc400078ec0ff */
[----:B------:R-:W-:Y:S02]  /*0f80*/  SEL R17, RZ, 0x1, P3 ;  /* 0x00000001ff117807 */ /* 0x000fe40001800000 */
[----:B------:R-:W-:Y:S02]  /*0f90*/  LOP3.LUT R6, R6, 0x3, RZ, 0xc0, !PT ;  /* 0x0000000306067812 */ /* 0x000fe400078ec0ff */
[----:B------:R-:W-:Y:S01]  /*0fa0*/  IADD3 R8, PT, PT, R12, R15, R8 ;  /* 0x0000000f0c087210 */ /* 0x000fe20007ffe008 */
[----:B------:R-:W-:Y:S01]  /*0fb0*/  IMAD.IADD R20, R17, 0x1, R20 ;  /* 0x0000000111147824 */ /* 0x000fe200078e0214 */
[----:B------:R-:W-:Y:S02]  /*0fc0*/  SEL R17, RZ, 0x7fff8, P0 ;  /* 0x0007fff8ff117807 */ /* 0x000fe40000000000 */
[----:B----4-:R-:W-:Y:S01]  /*0fd0*/  IADD3 R12, P0, PT, R105, UR12, RZ ;  /* 0x0000000c690c7c10 */ /* 0x010fe2000ff1e0ff */
[----:B------:R-:W-:Y:S01]  /*0fe0*/  IMAD.SHL.U32 R8, R8, 0x100, RZ ;  /* 0x0000010008087824 */ /* 0x000fe200078e00ff */
[----:B------:R-:W-:-:S02]  /*0ff0*/  IADD3 R0, PT, PT, R6, R13, R0 ;  /* 0x0000000d06007210 */ /* 0x000fc40007ffe000 */
[----:B------:R-:W-:Y:S02]  /*1000*/  LEA.HI.X.SX32 R13, R104, UR13, 0x2, P0 ;  /* 0x0000000d680d7c11 */ /* 0x000fe400080f16ff */
[----:B------:R-:W-:Y:S02]  /*1010*/  LOP3.LUT R20, R20, 0x3, RZ, 0xc0, !PT ;  /* 0x0000000314147812 */ /* 0x000fe400078ec0ff */
[----:B------:R-:W-:Y:S01]  /*1020*/  LOP3.LUT R16, R16, 0x3, RZ, 0xc0, !PT ;  /* 0x0000000310107812 */ /* 0x000fe200078ec0ff */
[----:B------:R-:W-:Y:S01]  /*1030*/  @!PT LDS RZ, [RZ] ;  /* 0x00000000fffff984 */ /* 0x000fe20000000800 */
[----:B------:R-:W-:Y:S01]  /*1040*/  @!PT LDS RZ, [RZ] ;  /* 0x00000000fffff984 */ /* 0x000fe20000000800 */
[----:B------:R-:W-:Y:S01]  /*1050*/  @!PT LDS RZ, [RZ] ;  /* 0x00000000fffff984 */ /* 0x000fe20000000800 */
[----:B-----5:R-:W-:Y:S01]  /*1060*/  LDGSTS.E [R83], desc[UR10][R12.64], !P2 ;  /* 0x000000000c537fae */ /* 0x020fe2000d1a100a */
[----:B------:R-:W-:Y:S02]  /*1070*/  IADD3 R17, PT, PT, R20, R17, R18 ;  /* 0x0000001114117210 */ /* 0x000fe40007ffe012 */
[----:B------:R-:W-:Y:S01]  /*1080*/  IADD3 R14, PT, PT, R16, R19, R14 ;  /* 0x00000013100e7210 */ /* 0x000fe20007ffe00e */
[C---:B-1----:R-:W-:Y:S01]  /*1090*/  IMAD.SHL.U32 R32, R2.reuse, 0x4, RZ ;  /* 0x0000000402207824 */ /* 0x042fe200078e00ff */
[CC--:B------:R-:W-:Y:S01]  /*10a0*/  LEA R76, P0, R2.reuse, R12.reuse, 0x4 ;  /* 0x0000000c024c7211 */ /* 0x0c0fe200078020ff */
[C---:B------:R-:W-:Y:S01]  /*10b0*/  IMAD R40, R2.reuse, 0xc, RZ ;  /* 0x0000000c02287824 */ /* 0x040fe200078e02ff */
[----:B------:R-:W-:Y:S01]  /*10c0*/  LOP3.LUT R17, R17, 0xf, RZ, 0xc0, !PT ;  /* 0x0000000f11117812 */ /* 0x000fe200078ec0ff */
[----:B------:R-:W-:Y:S01]  /*10d0*/  IMAD.SHL.U32 R37, R2, 0x2, RZ ;  /* 0x0000000202257824 */ /* 0x000fe200078e00ff */
[-C--:B------:R-:W-:Y:S01]  /*10e0*/  LEA.HI.X.SX32 R77, R32, R13.reuse, 0x2, P0 ;  /* 0x0000000d204d7211 */ /* 0x080fe200000f16ff */
[----:B------:R-:W-:Y:S01]  /*10f0*/  IMAD R34, R2, 0x14, RZ ;  /* 0x0000001402227824 */ /* 0x000fe200078e02ff */
[-C--:B------:R-:W-:Y:S01]  /*1100*/  IADD3 R62, P2, PT, R32, R12.reuse, RZ ;  /* 0x0000000c203e7210 */ /* 0x080fe20007f5e0ff */
[----:B------:R1:W-:Y:S01]  /*1110*/  STL [R1+0x10], R32 ;  /* 0x0000102001007387 */ /* 0x0003e20000100800 */
[----:B------:R-:W-:Y:S01]  /*1120*/  IMAD R31, R2, 0x3, RZ ;  /* 0x00000003021f7824 */ /* 0x000fe200078e02ff */
[----:B------:R-:W-:Y:S01]  /*1130*/  LOP3.LUT R11, R8, 0xf00, RZ, 0xe2, !PT ;  /* 0x00000f00080b7812 */ /* 0x000fe200078ee2ff */
[C---:B------:R-:W-:Y:S01]  /*1140*/  IMAD R36, R2.reuse, 0x18, RZ ;  /* 0x0000001802247824 */ /* 0x040fe200078e02ff */
[----:B------:R2:W-:Y:S01]  /*1150*/  LDGSTS.E [R83+0x2000], desc[UR10][R76.64], !P6 ;  /* 0x020000004c537fae */ /* 0x0005e2000f1a100a */
[CC--:B------:R-:W-:Y:S01]  /*1160*/  LEA R44, P6, R2.reuse, R12.reuse, 0x3 ;  /* 0x0000000c022c7211 */ /* 0x0c0fe200078c18ff */
[C---:B------:R-:W-:Y:S01]  /*1170*/  IMAD R30, R2.reuse, 0x5, RZ ;  /* 0x00000005021e7824 */ /* 0x040fe200078e02ff */
[CC--:B------:R-:W-:Y:S01]  /*1180*/  LEA.HI.X.SX32 R63, R2.reuse, R13.reuse, 0x2, P2 ;  /* 0x0000000d023f7211 */ /* 0x0c0fe200010f16ff */
[----:B------:R-:W-:Y:S01]  /*1190*/  IMAD R28, R2, 0x1c, RZ ;  /* 0x0000001c021c7824 */ /* 0x000fe200078e02ff */
[-C--:B------:R-:W-:Y:S01]  /*11a0*/  LEA.HI.X.SX32 R45, R37, R13.reuse, 0x2, P6 ;  /* 0x0000000d252d7211 */ /* 0x080fe200030f16ff */
[----:B------:R-:W-:Y:S01]  /*11b0*/  STL [R1+0x104], R37 ;  /* 0x0001042501007387 */ /* 0x000fe20000100800 */
[-C--:B-1----:R-:W-:Y:S01]  /*11c0*/  IADD3 R32, P2, PT, R40, R12.reuse, RZ ;  /* 0x0000000c28207210 */ /* 0x082fe20007f5e0ff */
[----:B------:R-:W-:Y:S01]  /*11d0*/  IMAD R68, R2, 0x6, RZ ;  /* 0x0000000602447824 */ /* 0x000fe200078e02ff */
[-C--:B------:R-:W-:Y:S01]  /*11e0*/  IADD3 R60, P6, PT, R34, R12.reuse, RZ ;  /* 0x0000000c223c7210 */ /* 0x080fe20007fde0ff */
[----:B------:R-:W-:Y:S01]  /*11f0*/  STL [R1+0x100], R31 ;  /* 0x0001001f01007387 */ /* 0x000fe20000100800 */
[-C--:B------:R-:W-:Y:S01]  /*1200*/  LEA.HI.X.SX32 R33, R31, R13.reuse, 0x2, P2 ;  /* 0x0000000d1f217211 */ /* 0x080fe200010f16ff */
[----:B------:R-:W-:Y:S01]  /*1210*/  IMAD R58, R2, 0x7, RZ ;  /* 0x00000007023a7824 */ /* 0x000fe200078e02ff */
[-C--:B------:R-:W-:Y:S01]  /*1220*/  IADD3 R46, P2, PT, R36, R12.reuse, RZ ;  /* 0x0000000c242e7210 */ /* 0x080fe20007f5e0ff */
[----:B------:R-:W-:Y:S01]  /*1230*/  STL [R1+0x24], R40 ;  /* 0x0000242801007387 */ /* 0x000fe20000100800 */
[-C--:B------:R-:W-:Y:S01]  /*1240*/  LEA.HI.X.SX32 R61, R30, R13.reuse, 0x2, P6 ;  /* 0x0000000d1e3d7211 */ /* 0x080fe200030f16ff */
[----:B------:R-:W-:Y:S01]  /*1250*/  IMAD R59, R2, 0x24, RZ ;  /* 0x00000024023b7824 */ /* 0x000fe200078e02ff */
[-C--:B------:R-:W-:Y:S01]  /*1260*/  LEA.HI.X.SX32 R47, R68, R13.reuse, 0x2, P2 ;  /* 0x0000000d442f7211 */ /* 0x080fe200010f16ff */
[----:B------:R1:W-:Y:S01]  /*1270*/  STL [R1+0xfc], R30 ;  /* 0x0000fc1e01007387 */ /* 0x0003e20000100800 */
[C---:B------:R-:W-:Y:S01]  /*1280*/  IMAD.SHL.U32 R42, R2.reuse, 0x8, RZ ;  /* 0x00000008022a7824 */ /* 0x040fe200078e00ff */
[CC--:B------:R-:W-:Y:S01]  /*1290*/  LEA R74, P2, R2.reuse, R12.reuse, 0x5 ;  /* 0x0000000c024a7211 */ /* 0x0c0fe200078428ff */
[C---:B------:R-:W-:Y:S01]  /*12a0*/  IMAD R43, R2.reuse, 0x28, RZ ;  /* 0x00000028022b7824 */ /* 0x040fe200078e02ff */
[----:B------:R-:W-:Y:S01]  /*12b0*/  STL [R1+0xf8], R68 ;  /* 0x0000f84401007387 */ /* 0x000fe20000100800 */
[----:B------:R-:W-:Y:S01]  /*12c0*/  IMAD R24, R2, 0x9, RZ ;  /* 0x0000000902187824 */ /* 0x000fe200078e02ff */
[-C--:B------:R-:W-:Y:S01]  /*12d0*/  LEA.HI.X.SX32 R75, R42, R13.reuse, 0x2, P2 ;  /* 0x0000000d2a4b7211 */ /* 0x080fe200010f16ff */
[C---:B------:R-:W-:Y:S01]  /*12e0*/  IMAD R25, R2.reuse, 0x2c, RZ ;  /* 0x0000002c02197824 */ /* 0x040fe200078e02ff */
[----:B------:R-:W-:Y:S01]  /*12f0*/  STL [R1+0x20], R34 ;  /* 0x0000202201007387 */ /* 0x000fe20000100800 */
[----:B------:R-:W-:Y:S01]  /*1300*/  IMAD R67, R2, 0xa, RZ ;  /* 0x0000000a02437824 */ /* 0x000fe200078e02ff */
[----:B-1----:R-:W-:Y:S01]  /*1310*/  IADD3 R30, P6, PT, R28, R12, RZ ;  /* 0x0000000c1c1e7210 */ /* 0x002fe20007fde0ff */
[C---:B------:R-:W-:Y:S01]  /*1320*/  IMAD R73, R2.reuse, 0x30, RZ ;  /* 0x0000003002497824 */ /* 0x040fe200078e02ff */
[----:B------:R1:W-:Y:S01]  /*1330*/  STL [R1+0xf4], R58 ;  /* 0x0000f43a01007387 */ /* 0x0003e20000100800 */
[----:B------:R-:W-:Y:S01]  /*1340*/  IMAD R54, R2, 0xb, RZ ;  /* 0x0000000b02367824 */ /* 0x000fe200078e02ff */
[----:B------:R-:W-:Y:S01]  /*1350*/  LEA.HI.X.SX32 R31, R58, R13, 0x2, P6 ;  /* 0x0000000d3a1f7211 */ /* 0x000fe200030f16ff */
[C---:B------:R-:W-:Y:S01]  /*1360*/  IMAD R55, R2.reuse, 0x34, RZ ;  /* 0x0000003402377824 */ /* 0x040fe200078e02ff */
[----:B------:R-:W-:Y:S01]  /*1370*/  STL [R1+0x1c], R36 ;  /* 0x00001c2401007387 */ /* 0x000fe20000100800 */
[----:B------:R-:W-:-:S02]  /*1380*/  IMAD R41, R2, 0x38, RZ ;  /* 0x0000003802297824 */ /* 0x000fc400078e02ff */
[C---:B------:R-:W-:Y:S01]  /*1390*/  IMAD R26, R2.reuse, 0xd, RZ ;  /* 0x0000000d021a7824 */ /* 0x040fe200078e02ff */
[----:B------:R3:W-:Y:S01]  /*13a0*/  STL [R1+0xf0], R42 ;  /* 0x0000f02a01007387 */ /* 0x0007e20000100800 */
[C---:B------:R-:W-:Y:S01]  /*13b0*/  IMAD R27, R2.reuse, 0x3c, RZ ;  /* 0x0000003c021b7824 */ /* 0x040fe200078e02ff */
[-C--:B-1----:R-:W-:Y:S01]  /*13c0*/  IADD3 R58, P6, PT, R59, R12.reuse, RZ ;  /* 0x0000000c3b3a7210 */ /* 0x082fe20007fde0ff */
[C---:B------:R-:W-:Y:S01]  /*13d0*/  IMAD R56, R2.reuse, 0xe, RZ ;  /* 0x0000000e02387824 */ /* 0x040fe200078e02ff */
[----:B------:R-:W-:Y:S01]  /*13e0*/  STL [R1+0x18], R28 ;  /* 0x0000181c01007387 */ /* 0x000fe20000100800 */
[----:B------:R-:W-:Y:S01]  /*13f0*/  IMAD R49, R2, 0xf, RZ ;  /* 0x0000000f02317824 */ /* 0x000fe200078e02ff */
[-C--:B------:R-:W-:Y:S01]  /*1400*/  LEA.HI.X.SX32 R59, R24, R13.reuse, 0x2, P6 ;  /* 0x0000000d183b7211 */ /* 0x080fe200030f16ff */
[C---:B------:R-:W-:Y:S01]  /*1410*/  IMAD R57, R2.reuse, 0x44, RZ ;  /* 0x0000004402397824 */ /* 0x040fe200078e02ff */
[----:B------:R1:W-:Y:S01]  /*1420*/  STL [R1+0xec], R24 ;  /* 0x0000ec1801007387 */ /* 0x0003e20000100800 */
[C---:B------:R-:W-:Y:S01]  /*1430*/  IMAD.SHL.U32 R38, R2.reuse, 0x10, RZ ;  /* 0x0000001002267824 */ /* 0x040fe200078e00ff */
[-C--:B---3--:R-:W-:Y:S01]  /*1440*/  IADD3 R42, P2, PT, R43, R12.reuse, RZ ;  /* 0x0000000c2b2a7210 */ /* 0x088fe20007f5e0ff */
[C---:B------:R-:W-:Y:S01]  /*1450*/  IMAD R39, R2.reuse, 0x48, RZ ;  /* 0x0000004802277824 */ /* 0x040fe200078e02ff */
[----:B------:R-:W-:Y:S01]  /*1460*/  STL [R1+0xe8], R67 ;  /* 0x0000e84301007387 */ /* 0x000fe20000100800 */
[C---:B------:R-:W-:Y:S01]  /*1470*/  IMAD R22, R2.reuse, 0x11, RZ ;  /* 0x0000001102167824 */ /* 0x040fe200078e02ff */
[-C--:B------:R-:W-:Y:S01]  /*1480*/  LEA.HI.X.SX32 R43, R67, R13.reuse, 0x2, P2 ;  /* 0x0000000d432b7211 */ /* 0x080fe200010f16ff */
[C---:B------:R-:W-:Y:S01]  /*1490*/  IMAD R23, R2.reuse, 0x4c, RZ ;  /* 0x0000004c02177824 */ /* 0x040fe200078e02ff */
[-C--:B------:R-:W-:Y:S01]  /*14a0*/  IADD3 R72, P2, PT, R73, R12.reuse, RZ ;  /* 0x0000000c49487210 */ /* 0x080fe20007f5e0ff */
[----:B------:R3:W-:Y:S01]  /*14b0*/  STL [R1+0xe4], R54 ;  /* 0x0000e43601007387 */ /* 0x0007e20000100800 */
[-C--:B-1----:R-:W-:Y:S01]  /*14c0*/  IADD3 R24, P6, PT, R25, R12.reuse, RZ ;  /* 0x0000000c19187210 */ /* 0x082fe20007fde0ff */
[----:B------:R-:W-:Y:S01]  /*14d0*/  IMAD R52, R2, 0x12, RZ ;  /* 0x0000001202347824 */ /* 0x000fe200078e02ff */
[-C--:B------:R-:W-:Y:S01]  /*14e0*/  LEA.HI.X.SX32 R73, R40, R13.reuse, 0x2, P2 ;  /* 0x0000000d28497211 */ /* 0x080fe200010f16ff */
[----:B------:R1:W-:Y:S01]  /*14f0*/  STL [R1+0xe0], R26 ;  /* 0x0000e01a01007387 */ /* 0x0003e20000100800 */
[-C--:B------:R-:W-:Y:S01]  /*1500*/  LEA.HI.X.SX32 R25, R54, R13.reuse, 0x2, P6 ;  /* 0x0000000d36197211 */ /* 0x080fe200030f16ff */
[C---:B------:R-:W-:Y:S01]  /*1510*/  IMAD R69, R2.reuse, 0x50, RZ ;  /* 0x0000005002457824 */ /* 0x040fe200078e02ff */
[-C--:B------:R-:W-:Y:S01]  /*1520*/  IADD3 R40, P2, PT, R41, R12.reuse, RZ ;  /* 0x0000000c29287210 */ /* 0x080fe20007f5e0ff */
[----:B------:R4:W-:Y:S01]  /*1530*/  STL [R1+0x60], R56 ;  /* 0x0000603801007387 */ /* 0x0009e20000100800 */
[C---:B------:R-:W-:Y:S01]  /*1540*/  IMAD R29, R2.reuse, 0x13, RZ ;  /* 0x00000013021d7824 */ /* 0x040fe200078e02ff */
[-C--:B---3--:R-:W-:Y:S01]  /*1550*/  IADD3 R54, P6, PT, R55, R12.reuse, RZ ;  /* 0x0000000c37367210 */ /* 0x088fe20007fde0ff */
[----:B------:R-:W-:Y:S01]  /*1560*/  IMAD R53, R2, 0x54, RZ ;  /* 0x0000005402357824 */ /* 0x000fe200078e02ff */
[-C--:B------:R-:W-:Y:S01]  /*1570*/  LEA.HI.X.SX32 R41, R56, R13.reuse, 0x2, P2 ;  /* 0x0000000d38297211 */ /* 0x080fe200010f16ff */
[----:B------:R-:W-:Y:S01]  /*1580*/  STL [R1+0x5c], R49 ;  /* 0x00005c3101007387 */ /* 0x000fe20000100800 */
[-C--:B------:R-:W-:Y:S01]  /*1590*/  LEA.HI.X.SX32 R55, R26, R13.reuse, 0x2, P6 ;  /* 0x0000000d1a377211 */ /* 0x080fe200030f16ff */
[C---:B------:R-:W-:Y:S01]  /*15a0*/  IMAD R35, R2.reuse, 0x58, RZ ;  /* 0x0000005802237824 */ /* 0x040fe200078e02ff */
[-C--:B-1----:R-:W-:Y:S01]  /*15b0*/  IADD3 R26, P6, PT, R27, R12.reuse, RZ ;  /* 0x0000000c1b1a7210 */ /* 0x082fe20007fde0ff */
[----:B------:R1:W-:Y:S01]  /*15c0*/  STL [R1+0x58], R38 ;  /* 0x0000582601007387 */ /* 0x0003e20000100800 */
[CC--:B------:R-:W-:Y:S01]  /*15d0*/  LEA R70, P2, R2.reuse, R12.reuse, 0x6 ;  /* 0x0000000c02467211 */ /* 0x0c0fe200078430ff */
[C---:B------:R-:W-:Y:S01]  /*15e0*/  IMAD R66, R2.reuse, 0x15, RZ ;  /* 0x0000001502427824 */ /* 0x040fe200078e02ff */
[-C--:B------:R-:W-:Y:S01]  /*15f0*/  LEA.HI.X.SX32 R27, R49, R13.reuse, 0x2, P6 ;  /* 0x0000000d311b7211 */ /* 0x080fe200030f16ff */
[----:B------:R3:W-:Y:S01]  /*1600*/  STL [R1+0x54], R22 ;  /* 0x0000541601007387 */ /* 0x0007e20000100800 */
[-C--:B----4-:R-:W-:Y:S01]  /*1610*/  IADD3 R56, P6, PT, R57, R12.reuse, RZ ;  /* 0x0000000c39387210 */ /* 0x090fe20007fde0ff */
[----:B------:R-:W-:Y:S01]  /*1620*/  IMAD R9, R2, 0x5c, RZ ;  /* 0x0000005c02097824 */ /* 0x000fe200078e02ff */
[-C--:B------:R-:W-:Y:S01]  /*1630*/  LEA.HI.X.SX32 R71, R38, R13.reuse, 0x2, P2 ;  /* 0x0000000d26477211 */ /* 0x080fe200010f16ff */
[----:B------:R4:W-:Y:S01]  /*1640*/  STL [R1+0x50], R52 ;  /* 0x0000503401007387 */ /* 0x0009e20000100800 */
[-C--:B------:R-:W-:Y:S01]  /*1650*/  LEA.HI.X.SX32 R57, R22, R13.reuse, 0x2, P6 ;  /* 0x0000000d16397211 */ /* 0x080fe200030f16ff */
[C---:B------:R-:W-:Y:S01]  /*1660*/  IMAD R64, R2.reuse, 0x16, RZ ;  /* 0x0000001602407824 */ /* 0x040fe200078e02ff */
[-C--:B-1----:R-:W-:Y:S01]  /*1670*/  IADD3 R38, P2, PT, R39, R12.reuse, RZ ;  /* 0x0000000c27267210 */ /* 0x082fe20007f5e0ff */
[----:B------:R-:W-:Y:S01]  /*1680*/  IMAD R65, R2, 0x60, RZ ;  /* 0x0000006002417824 */ /* 0x000fe200078e02ff */
[----:B------:R-:W-:Y:S01]  /*1690*/  STL [R1+0x4c], R29 ;  /* 0x00004c1d01007387 */ /* 0x000fe20000100800 */
[-C--:B---3--:R-:W-:Y:S01]  /*16a0*/  IADD3 R22, P6, PT, R23, R12.reuse, RZ ;  /* 0x0000000c17167210 */ /* 0x088fe20007fde0ff */
[----:B------:R-:W-:Y:S01]  /*16b0*/  IMAD R14, R14, 0x10, R17 ;  /* 0x000000100e0e7824 */ /* 0x000fe200078e0211 */
[-C--:B------:R-:W-:Y:S01]  /*16c0*/  LEA.HI.X.SX32 R39, R52, R13.reuse, 0x2, P2 ;  /* 0x0000000d34277211 */ /* 0x080fe200010f16ff */
[C---:B------:R-:W-:Y:S01]  /*16d0*/  IMAD R50, R2.reuse, 0x17, RZ ;  /* 0x0000001702327824 */ /* 0x040fe200078e02ff */
[-C--:B------:R-:W-:Y:S01]  /*16e0*/  IADD3 R68, P2, PT, R69, R12.reuse, RZ ;  /* 0x0000000c45447210 */ /* 0x080fe20007f5e0ff */
[----:B------:R-:W-:Y:S01]  /*16f0*/  STL [R1+0x48], R66 ;  /* 0x0000484201007387 */ /* 0x000fe20000100800 */
[-C--:B------:R-:W-:Y:S01]  /*1700*/  LEA.HI.X.SX32 R23, R29, R13.reuse, 0x2, P6 ;  /* 0x0000000d1d177211 */ /* 0x080fe200030f16ff */
[----:B------:R-:W-:Y:S01]  /*1710*/  IMAD R51, R2, 0x64, RZ ;  /* 0x0000006402337824 */ /* 0x000fe200078e02ff */
[-C--:B----4-:R-:W-:Y:S01]  /*1720*/  IADD3 R52, P6, PT, R53, R12.reuse, RZ ;  /* 0x0000000c35347210 */ /* 0x090fe20007fde0ff */
[----:B------:R1:W-:Y:S01]  /*1730*/  STL [R1+0x44], R64 ;  /* 0x0000444001007387 */ /* 0x0003e20000100800 */
[-C--:B------:R-:W-:Y:S01]  /*1740*/  LEA.HI.X.SX32 R69, R34, R13.reuse, 0x2, P2 ;  /* 0x0000000d22457211 */ /* 0x080fe200010f16ff */
[C---:B------:R-:W-:Y:S01]  /*1750*/  IMAD R37, R2.reuse, 0x68, RZ ;  /* 0x0000006802257824 */ /* 0x040fe200078e02ff */
[-C--:B------:R-:W-:Y:S01]  /*1760*/  IADD3 R34, P2, PT, R35, R12.reuse, RZ ;  /* 0x0000000c23227210 */ /* 0x080fe20007f5e0ff */
[----:B------:R-:W-:Y:S01]  /*1770*/  IMAD R48, R2, 0x19, RZ ;  /* 0x0000001902307824 */ /* 0x000fe200078e02ff */
[-C--:B------:R-:W-:Y:S01]  /*1780*/  LEA.HI.X.SX32 R53, R66, R13.reuse, 0x2, P6 ;  /* 0x0000000d42357211 */ /* 0x080fe200030f16ff */
[----:B------:R3:W-:Y:S01]  /*1790*/  STL [R1+0x40], R50 ;  /* 0x0000403201007387 */ /* 0x0007e20000100800 */
[-C--:B------:R-:W-:Y:S01]  /*17a0*/  IADD3 R8, P6, PT, R9, R12.reuse, RZ ;  /* 0x0000000c09087210 */ /* 0x080fe20007fde0ff */
[----:B------:R-:W-:Y:S01]  /*17b0*/  IMAD R11, R0, 0x1000, R11 ;  /* 0x00001000000b7824 */ /* 0x000fe200078e020b */
[-C--:B------:R-:W-:Y:S01]  /*17c0*/  LEA.HI.X.SX32 R35, R64, R13.reuse, 0x2, P2 ;  /* 0x0000000d40237211 */ /* 0x080fe200010f16ff */
[C---:B------:R-:W-:Y:S01]  /*17d0*/  IMAD R21, R2.reuse, 0x6c, RZ ;  /* 0x0000006c02157824 */ /* 0x040fe200078e02ff */
[-C--:B-1----:R-:W-:Y:S01]  /*17e0*/  IADD3 R64, P2, PT, R65, R12.reuse, RZ ;  /* 0x0000000c41407210 */ /* 0x082fe20007f5e0ff */
[----:B------:R-:W-:Y:S01]  /*17f0*/  IMAD R16, R2, 0x1a, RZ ;  /* 0x0000001a02107824 */ /* 0x000fe200078e02ff */
[----:B------:R-:W-:Y:S01]  /*1800*/  LOP3.LUT R14, R14, 0xff, RZ, 0xc0, !PT ;  /* 0x000000ff0e0e7812 */ /* 0x000fe200078ec0ff */
[----:B------:R-:W-:Y:S01]  /*1810*/  IMAD R67, R2, 0x70, RZ ;  /* 0x0000007002437824 */ /* 0x000fe200078e02ff */
[-C--:B------:R-:W-:Y:S01]  /*1820*/  LEA.HI.X.SX32 R9, R50, R13.reuse, 0x2, P6 ;  /* 0x0000000d32097211 */ /* 0x080fe200030f16ff */
[----:B------:R-:W-:Y:S01]  /*1830*/  VIADD R0, R10, 0xfffffffa ;  /* 0xfffffffa0a007836 */ /* 0x000fe20000000000 */
[-C--:B---3--:R-:W-:Y:S01]  /*1840*/  IADD3 R50, P6, PT, R51, R12.reuse, RZ ;  /* 0x0000000c33327210 */ /* 0x088fe20007fde0ff */
[----:B------:R-:W-:Y:S01]  /*1850*/  IMAD.IADD R11, R11, 0x1, R14 ;  /* 0x000000010b0b7824 */ /* 0x000fe200078e020e */
[-C--:B------:R-:W-:Y:S01]  /*1860*/  LEA.HI.X.SX32 R65, R36, R13.reuse, 0x2, P2 ;  /* 0x0000000d24417211 */ /* 0x080fe200010f16ff */
[C---:B------:R-:W-:Y:S01]  /*1870*/  IMAD R6, R2.reuse, 0x1b, RZ ;  /* 0x0000001b02067824 */ /* 0x040fe200078e02ff */
[-C--:B------:R-:W-:Y:S01]  /*1880*/  IADD3 R36, P2, PT, R37, R12.reuse, RZ ;  /* 0x0000000c25247210 */ /* 0x080fe20007f5e0ff */
[----:B------:R-:W-:Y:S01]  /*1890*/  IMAD R49, R2, 0x74, RZ ;  /* 0x0000007402317824 */ /* 0x000fe200078e02ff */
[-C--:B------:R-:W-:Y:S01]  /*18a0*/  LEA.HI.X.SX32 R51, R48, R13.reuse, 0x2, P6 ;  /* 0x0000000d30337211 */ /* 0x080fe200030f16ff */
[----:B------:R-:W-:Y:S01]  /*18b0*/  IMAD R29, R2, 0x78, RZ ;  /* 0x00000078021d7824 */ /* 0x000fe200078e02ff */
[-C--:B------:R-:W-:Y:S01]  /*18c0*/  IADD3 R20, P6, PT, R21, R12.reuse, RZ ;  /* 0x0000000c15147210 */ /* 0x080fe20007fde0ff */
[----:B------:R1:W-:Y:S01]  /*18d0*/  STL [R1+0x3c], R48 ;  /* 0x00003c3001007387 */ /* 0x0003e20000100800 */
[-C--:B------:R-:W-:Y:S01]  /*18e0*/  LEA.HI.X.SX32 R37, R16, R13.reuse, 0x2, P2 ;  /* 0x0000000d10257211 */ /* 0x080fe200010f16ff */
[----:B------:R-:W-:Y:S01]  /*18f0*/  IMAD R19, R2, 0x7c, RZ ;  /* 0x0000007c02137824 */ /* 0x000fe200078e02ff */
[-C--:B------:R-:W-:Y:S01]  /*1900*/  IADD3 R66, P2, PT, R67, R12.reuse, RZ ;  /* 0x0000000c43427210 */ /* 0x080fe20007f5e0ff */
[----:B------:R-:W-:Y:S01]  /*1910*/  STL [R1+0x38], R16 ;  /* 0x0000381001007387 */ /* 0x000fe20000100800 */
[----:B------:R-:W-:Y:S01]  /*1920*/  ISETP.GE.U32.AND P0, PT, R0, 0x7fffffdb, PT ;  /* 0x7fffffdb0000780c */ /* 0x000fe20003f06070 */
[C---:B------:R-:W-:Y:S01]  /*1930*/  IMAD R0, R2.reuse, 0x1d, RZ ;  /* 0x0000001d02007824 */ /* 0x040fe200078e02ff */
[----:B------:R-:W-:Y:S01]  /*1940*/  LOP3.LUT R11, R11, 0xffff, RZ, 0xc0, !PT ;  /* 0x0000ffff0b0b7812 */ /* 0x000fe200078ec0ff */
[----:B------:R-:W-:Y:S01]  /*1950*/  IMAD R15, R2, 0x1e, RZ ;  /* 0x0000001e020f7824 */ /* 0x000fe200078e02ff */
[-C--:B------:R-:W-:Y:S01]  /*1960*/  LEA.HI.X.SX32 R21, R6, R13.reuse, 0x2, P6 ;  /* 0x0000000d06157211 */ /* 0x080fe200030f16ff */
[----:B------:R3:W-:Y:S01]  /*1970*/  STL [R1+0x34], R6 ;  /* 0x0000340601007387 */ /* 0x0007e20000100800 */
[-C--:B-1----:R-:W-:Y:S01]  /*1980*/  IADD3 R48, P6, PT, R49, R12.reuse, RZ ;  /* 0x0000000c31307210 */ /* 0x082fe20007fde0ff */
[----:B------:R-:W-:Y:S01]  /*1990*/  IMAD R14, R2, 0x1f, RZ ;  /* 0x0000001f020e7824 */ /* 0x000fe200078e02ff */
[----:B------:R-:W-:Y:S01]  /*19a0*/  LEA.HI.X.SX32 R67, R28, R13, 0x2, P2 ;  /* 0x0000000d1c437211 */ /* 0x000fe200010f16ff */
[----:B------:R1:W-:Y:S01]  /*19b0*/  STL [R1+0x30], R0 ;  /* 0x0000300001007387 */ /* 0x0003e20000100800 */
[-C--:B------:R-:W-:Y:S01]  /*19c0*/  IADD3 R28, P2, PT, R29, R12.reuse, RZ ;  /* 0x0000000c1d1c7210 */ /* 0x080fe20007f5e0ff */
[----:B------:R-:W-:Y:S01]  /*19d0*/  IMAD R117, R96, R3, RZ ;  /* 0x0000000360757224 */ /* 0x000fe200078e02ff */
[-C--:B------:R-:W-:Y:S01]  /*19e0*/  LEA.HI.X.SX32 R49, R0, R13.reuse, 0x2, P6 ;  /* 0x0000000d00317211 */ /* 0x080fe200030f16ff */
[----:B------:R4:W-:Y:S01]  /*19f0*/  LDGSTS.E [R83+0x4000], desc[UR10][R74.64], !P1 ;  /* 0x040000004a537fae */ /* 0x0009e2000c9a100a */
[----:B------:R-:W-:Y:S01]  /*1a00*/  IADD3 R18, P6, PT, R19, R12, RZ ;  /* 0x0000000c13127210 */ /* 0x000fe20007fde0ff */
[----:B------:R-:W-:Y:S01]  /*1a10*/  IMAD.SHL.U32 R120, R117, 0x4, RZ ;  /* 0x0000000475787824 */ /* 0x000fe200078e00ff */
[--C-:B---3--:R-:W-:Y:S01]  /*1a20*/  SHF.R.U32.HI R6, RZ, 0xf, R11.reuse ;  /* 0x0000000fff067819 */ /* 0x108fe2000001160b */
[----:B------:R3:W-:Y:S01]  /*1a30*/  LDGSTS.E [R83+0x6000], desc[UR10][R72.64], !P4 ;  /* 0x0600000048537fae */ /* 0x0007e2000e1a100a */
[-C--:B------:R-:W-:Y:S01]  /*1a40*/  LEA.HI.X.SX32 R29, R15, R13.reuse, 0x2, P2 ;  /* 0x0000000d0f1d7211 */ /* 0x080fe200010f16ff */
[----:B------:R-:W-:Y:S01]  /*1a50*/  IMAD.SHL.U32 R121, R2, 0x20, RZ ;  /* 0x0000002002797824 */ /* 0x000fe200078e00ff */
[----:B-1----:R-:W-:Y:S01]  /*1a60*/  SHF.R.U32.HI R0, RZ, 0xb, R11 ;  /* 0x0000000bff007819 */ /* 0x002fe2000001160b */
[----:B------:R-:W-:Y:S01]  /*1a70*/  STL [R1+0x2c], R15 ;  /* 0x00002c0f01007387 */ /* 0x000fe20000100800 */
[----:B------:R-:W-:Y:S01]  /*1a80*/  LOP3.LUT P2, RZ, R6, 0x1, RZ, 0xc0, !PT ;  /* 0x0000000106ff7812 */ /* 0x000fe2000784c0ff */
[C---:B--2---:R-:W-:Y:S01]  /*1a90*/  IMAD.WIDE R76, R121.reuse, 0x4, R76 ;  /* 0x00000004794c7825 */ /* 0x044fe200078e024c */
[----:B------:R-:W-:Y:S01]  /*1aa0*/  LEA.HI.X.SX32 R19, R14, R13, 0x2, P6 ;  /* 0x0000000d0e137211 */ /* 0x000fe200030f16ff */
[----:B------:R1:W-:Y:S01]  /*1ab0*/  STL [R1+0x28], R14 ;  /* 0x0000280e01007387 */ /* 0x0003e20000100800 */
[----:B------:R-:W-:Y:S01]  /*1ac0*/  SHF.R.U32.HI R6, RZ, 0x7, R11 ;  /* 0x00000007ff067819 */ /* 0x000fe2000001160b */
[----:B------:R-:W-:Y:S01]  /*1ad0*/  VIADD R13, R10, 0xffffffc7 ;  /* 0xffffffc70a0d7836 */ /* 0x000fe20000000000 */
[----:B------:R-:W-:Y:S01]  /*1ae0*/  LOP3.LUT P6, RZ, R0, 0x1, RZ, 0xc0, !PT ;  /* 0x0000000100ff7812 */ /* 0x000fe200078cc0ff */
[----:B----4-:R-:W-:Y:S01]  /*1af0*/  IMAD.WIDE R74, R121, 0x4, R74 ;  /* 0x00000004794a7825 */ /* 0x010fe200078e024a */
[----:B------:R-:W-:-:S02]  /*1b00*/  SHF.R.U32.HI R0, RZ, 0x3, R11 ;  /* 0x00000003ff007819 */ /* 0x000fc4000001160b */
[----:B------:R-:W-:Y:S01]  /*1b10*/  LOP3.LUT P1, RZ, R6, 0x1, RZ, 0xc0, !PT ;  /* 0x0000000106ff7812 */ /* 0x000fe2000782c0ff */
[----:B------:R-:W-:Y:S01]  /*1b20*/  VIADD R6, R10, 0xfffffff2 ;  /* 0xfffffff20a067836 */ /* 0x000fe20000000000 */
[----:B------:R-:W-:Y:S01]  /*1b30*/  LOP3.LUT P4, RZ, R0, 0x1, RZ, 0xc0, !PT ;  /* 0x0000000100ff7812 */ /* 0x000fe2000788c0ff */
[C---:B------:R-:W-:Y:S01]  /*1b40*/  VIADD R0, R10.reuse, 0xfffffff6 ;  /* 0xfffffff60a007836 */ /* 0x040fe20000000000 */
[----:B------:R2:W-:Y:S01]  /*1b50*/  LDGSTS.E [R83+0x8000], desc[UR10][R70.64], P2 ;  /* 0x0800000046537fae */ /* 0x0005e200091a100a */
[C---:B-1----:R-:W-:Y:S01]  /*1b60*/  LOP3.LUT R14, R97.reuse, 0x20, RZ, 0x3c, !PT ;  /* 0x00000020610e7812 */ /* 0x042fe200078e3cff */
[----:B------:R-:W-:Y:S01]  /*1b70*/  VIADD R15, R10, 0xffffffdc ;  /* 0xffffffdc0a0f7836 */ /* 0x000fe20000000000 */
[----:B------:R-:W-:Y:S01]  /*1b80*/  LOP3.LUT R12, R97, 0x40, RZ, 0x3c, !PT ;  /* 0x00000040610c7812 */ /* 0x000fe200078e3cff */
[----:B---3--:R-:W-:Y:S01]  /*1b90*/  IMAD.WIDE R72, R121, 0x4, R72 ;  /* 0x0000000479487825 */ /* 0x008fe200078e0248 */
[----:B------:R-:W-:Y:S01]  /*1ba0*/  ISETP.GE.U32.AND P2, PT, R0, 0x7fffffd7, PT ;  /* 0x7fffffd70000780c */ /* 0x000fe20003f46070 */
[----:B------:R1:W-:Y:S01]  /*1bb0*/  LDGSTS.E [R83+0xa000], desc[UR10][R68.64], P6 ;  /* 0x0a00000044537fae */ /* 0x0003e2000b1a100a */
[----:B------:R-:W-:Y:S01]  /*1bc0*/  ISETP.GE.U32.AND P6, PT, R6, 0x7fffffd3, PT ;  /* 0x7fffffd30600780c */ /* 0x000fe20003fc6070 */
[----:B------:R-:W-:Y:S01]  /*1bd0*/  VIADD R0, R10, 0xfffffffd ;  /* 0xfffffffd0a007836 */ /* 0x000fe20000000000 */
[----:B------:R-:W-:Y:S01]  /*1be0*/  SHF.R.U32.HI R6, RZ, 0xe, R11 ;  /* 0x0000000eff067819 */ /* 0x000fe2000001160b */
[----:B------:R3:W-:Y:S01]  /*1bf0*/  LDGSTS.E [R83+0xc000], desc[UR10][R64.64], P1 ;  /* 0x0c00000040537fae */ /* 0x0007e200089a100a */
[----:B------:R-:W-:-:S02]  /*1c00*/  VIADD R82, R14, UR4 ;  /* 0x000000040e527c36 */ /* 0x000fc40008000000 */
[----:B------:R-:W-:Y:S01]  /*1c10*/  ISETP.GE.U32.AND P1, PT, R0, 0x7fffffde, PT ;  /* 0x7fffffde0000780c */ /* 0x000fe20003f26070 */
[----:B------:R-:W-:Y:S01]  /*1c20*/  VIADD R0, R10, 0xfffffff9 ;  /* 0xfffffff90a007836 */ /* 0x000fe20000000000 */
[----:B------:R4:W-:Y:S01]  /*1c30*/  LDGSTS.E [R83+0xe000], desc[UR10][R66.64], P4 ;  /* 0x0e00000042537fae */ /* 0x0009e2000a1a100a */
[----:B------:R-:W-:Y:S02]  /*1c40*/  VIADD R81, R12, UR4 ;  /* 0x000000040c517c36 */ /* 0x000fe40008000000 */
[C---:B--2---:R-:W-:Y:S01]  /*1c50*/  IMAD.WIDE R70, R121.reuse, 0x4, R70 ;  /* 0x0000000479467825 */ /* 0x044fe200078e0246 */
[----:B------:R-:W-:Y:S01]  /*1c60*/  ISETP.GE.U32.AND P4, PT, R0, 0x7fffffda, PT ;  /* 0x7fffffda0000780c */ /* 0x000fe20003f86070 */
[----:B------:R2:W-:Y:S01]  /*1c70*/  LDGSTS.E [R82+0x800], desc[UR10][R62.64], !P5 ;  /* 0x008000003e527fae */ /* 0x0005e2000e9a100a */
[----:B------:R-:W-:Y:S01]  /*1c80*/  SHF.R.U32.HI R0, RZ, 0xa, R11 ;  /* 0x0000000aff007819 */ /* 0x000fe2000001160b */
[C---:B-1----:R-:W-:Y:S01]  /*1c90*/  IMAD.WIDE R68, R121.reuse, 0x4, R68 ;  /* 0x0000000479447825 */ /* 0x042fe200078e0244 */
[----:B------:R-:W-:Y:S01]  /*1ca0*/  LOP3.LUT P5, RZ, R6, 0x1, RZ, 0xc0, !PT ;  /* 0x0000000106ff7812 */ /* 0x000fe200078ac0ff */
[----:B------:R1:W-:Y:S01]  /*1cb0*/  LDGSTS.E [R82+0x2800], desc[UR10][R60.64], !P0 ;  /* 0x028000003c527fae */ /* 0x0003e2000c1a100a */
[----:B------:R-:W-:Y:S01]  /*1cc0*/  SHF.R.U32.HI R6, RZ, 0x6, R11 ;  /* 0x00000006ff067819 */ /* 0x000fe2000001160b */
[C---:B---3--:R-:W-:Y:S01]  /*1cd0*/  IMAD.WIDE R64, R121.reuse, 0x4, R64 ;  /* 0x0000000479407825 */ /* 0x048fe200078e0240 */
[----:B------:R-:W-:Y:S01]  /*1ce0*/  LOP3.LUT P0, RZ, R0, 0x1, RZ, 0xc0, !PT ;  /* 0x0000000100ff7812 */ /* 0x000fe2000780c0ff */
[----:B------:R3:W-:Y:S01]  /*1cf0*/  LDGSTS.E [R82+0x4800], desc[UR10][R58.64], !P2 ;  /* 0x048000003a527fae */ /* 0x0007e2000d1a100a */
[----:B------:R-:W-:Y:S01]  /*1d00*/  SHF.R.U32.HI R0, RZ, 0x2, R11 ;  /* 0x00000002ff007819 */ /* 0x000fe2000001160b */
[----:B----4-:R-:W-:Y:S01]  /*1d10*/  IMAD.WIDE R66, R121, 0x4, R66 ;  /* 0x0000000479427825 */ /* 0x010fe200078e0242 */
[----:B------:R-:W-:Y:S01]  /*1d20*/  LOP3.LUT P2, RZ, R6, 0x1, RZ, 0xc0, !PT ;  /* 0x0000000106ff7812 */ /* 0x000fe2000784c0ff */
[----:B------:R4:W-:Y:S01]  /*1d30*/  LDGSTS.E [R82+0x6800], desc[UR10][R54.64], !P6 ;  /* 0x0680000036527fae */ /* 0x0009e2000f1a100a */
[----:B------:R-:W-:Y:S01]  /*1d40*/  LOP3.LUT P6, RZ, R0, 0x1, RZ, 0xc0, !PT ;  /* 0x0000000100ff7812 */ /* 0x000fe200078cc0ff */
[----:B------:R-:W-:-:S02]  /*1d50*/  VIADD R0, R10, 0xfffffff5 ;  /* 0xfffffff50a007836 */ /* 0x000fc40000000000 */
[----:B------:R5:W-:Y:S01]  /*1d60*/  LDGSTS.E [R82+0x8800], desc[UR10][R56.64], P5 ;  /* 0x0880000038527fae */ /* 0x000be2000a9a100a */
[----:B------:R-:W-:Y:S02]  /*1d70*/  VIADD R6, R10, 0xfffffff1 ;  /* 0xfffffff10a067836 */ /* 0x000fe40000000000 */
[----:B------:R-:W-:Y:S01]  /*1d80*/  ISETP.GE.U32.AND P5, PT, R0, 0x7fffffd6, PT ;  /* 0x7fffffd60000780c */ /* 0x000fe20003fa6070 */
[----:B------:R-:W-:Y:S01]  /*1d90*/  VIADD R0, R10, 0xfffffffc ;  /* 0xfffffffc0a007836 */ /* 0x000fe20000000000 */
[----:B------:R1:W-:Y:S01]  /*1da0*/  LDGSTS.E [R82+0xa800], desc[UR10][R52.64], P0 ;  /* 0x0a80000034527fae */ /* 0x0003e200081a100a */
[----:B------:R-:W-:Y:S01]  /*1db0*/  ISETP.GE.U32.AND P0, PT, R6, 0x7fffffd2, PT ;  /* 0x7fffffd20600780c */ /* 0x000fe20003f06070 */
[----:B------:R-:W-:Y:S02]  /*1dc0*/  VIADD R6, R10, 0xffffffce ;  /* 0xffffffce0a067836 */ /* 0x000fe40000000000 */
[----:B------:R1:W-:Y:S01]  /*1dd0*/  LDGSTS.E [R82+0xc800], desc[UR10][R50.64], P2 ;  /* 0x0c80000032527fae */ /* 0x0003e200091a100a */
[----:B------:R-:W-:Y:S01]  /*1de0*/  ISETP.GE.U32.AND P2, PT, R0, 0x7fffffdd, PT ;  /* 0x7fffffdd0000780c */ /* 0x000fe20003f46070 */
[----:B------:R-:W-:-:S02]  /*1df0*/  VIADD R0, R10, 0xffffffcc ;  /* 0xffffffcc0a007836 */ /* 0x000fc40000000000 */
[----:B------:R1:W-:Y:S01]  /*1e00*/  LDGSTS.E [R82+0xe800], desc[UR10][R48.64], P6 ;  /* 0x0e80000030527fae */ /* 0x0003e2000b1a100a */
[C---:B--2---:R-:W-:Y:S02]  /*1e10*/  IMAD.WIDE R62, R121.reuse, 0x4, R62 ;  /* 0x00000004793e7825 */ /* 0x044fe400078e023e */
[----:B------:R-:W-:Y:S01]  /*1e20*/  ISETP.GE.U32.AND P6, PT, R0, 0x7fffffad, PT ;  /* 0x7fffffad0000780c */ /* 0x000fe20003fc6070 */
[----:B------:R2:W-:Y:S01]  /*1e30*/  LDGSTS.E [R81+0x1000], desc[UR10][R44.64], !P1 ;  /* 0x010000002c517fae */ /* 0x0005e2000c9a100a */
[----:B------:R-:W-:Y:S02]  /*1e40*/  VIADD R0, R10, 0xffffffcd ;  /* 0xffffffcd0a007836 */ /* 0x000fe40000000000 */
[----:B------:R-:W-:Y:S01]  /*1e50*/  SEL R87, RZ, 0x1, P6 ;  /* 0x00000001ff577807 */ /* 0x000fe20003000000 */
[----:B------:R2:W-:Y:S01]  /*1e60*/  LDGSTS.E [R81+0x3000], desc[UR10][R46.64], !P4 ;  /* 0x030000002e517fae */ /* 0x0005e2000e1a100a */
[----:B------:R-:W-:Y:S01]  /*1e70*/  ISETP.GE.U32.AND P4, PT, R6, 0x7fffffaf, PT ;  /* 0x7fffffaf0600780c */ /* 0x000fe20003f86070 */
[----:B------:R-:W-:Y:S01]  /*1e80*/  VIADD R6, R10, 0xffffffc8 ;  /* 0xffffffc80a067836 */ /* 0x000fe20000000000 */
[----:B------:R-:W-:Y:S01]  /*1e90*/  ISETP.GE.U32.AND P1, PT, R0, 0x7fffffae, PT ;  /* 0x7fffffae0000780c */ /* 0x000fe20003f26070 */
[----:B------:R-:W-:Y:S01]  /*1ea0*/  VIADD R0, R10, 0xffffffcf ;  /* 0xffffffcf0a007836 */ /* 0x000fe20000000000 */
[----:B------:R2:W-:Y:S01]  /*1eb0*/  LDGSTS.E [R81+0x5000], desc[UR10][R42.64], !P5 ;  /* 0x050000002a517fae */ /* 0x0005e2000e9a100a */
[----:B------:R-:W-:Y:S01]  /*1ec0*/  SEL R12, RZ, 0x4, P4 ;  /* 0x00000004ff0c7807 */ /* 0x000fe20002000000 */
[C---:B-1----:R-:W-:Y:S01]  /*1ed0*/  IMAD.WIDE R60, R121.reuse, 0x4, R60 ;  /* 0x00000004793c7825 */ /* 0x042fe200078e023c */
[----:B------:R-:W-:Y:S01]  /*1ee0*/  ISETP.GE.U32.AND P6, PT, R6, 0x7fffffa9, PT ;  /* 0x7fffffa90600780c */ /* 0x000fe20003fc6070 */
[----:B------:R1:W-:Y:S01]  /*1ef0*/  LDGSTS.E [R81+0x7000], desc[UR10][R40.64], !P0 ;  /* 0x0700000028517fae */ /* 0x0003e2000c1a100a */
[----:B------:R-:W-:Y:S01]  /*1f00*/  ISETP.GE.U32.AND P5, PT, R0, 0x7fffffb0, PT ;  /* 0x7fffffb00000780c */ /* 0x000fe20003fa6070 */
[C---:B------:R-:W-:Y:S01]  /*1f10*/  VIADD R0, R10.reuse, 0xffffffc9 ;  /* 0xffffffc90a007836 */ /* 0x040fe20000000000 */
[----:B------:R-:W-:Y:S01]  /*1f20*/  SEL R92, RZ, 0x1fffe, P1 ;  /* 0x0001fffeff5c7807 */ /* 0x000fe20000800000 */
[----:B------:R-:W-:Y:S01]  /*1f30*/  VIADD R6, R10, 0xffffffca ;  /* 0xffffffca0a067836 */ /* 0x000fe20000000000 */
[----:B------:R-:W-:Y:S01]  /*1f40*/  SEL R84, RZ, 0x7fff8, P5 ;  /* 0x0007fff8ff547807 */ /* 0x000fe20002800000 */
[----:B---3--:R-:W-:Y:S01]  /*1f50*/  IMAD.WIDE R58, R121, 0x4, R58 ;  /* 0x00000004793a7825 */ /* 0x008fe200078e023a */
[----:B------:R-:W-:-:S02]  /*1f60*/  ISETP.GE.U32.AND P1, PT, R0, 0x7fffffaa, PT ;  /* 0x7fffffaa0000780c */ /* 0x000fc40003f26070 */
[----:B------:R-:W-:Y:S01]  /*1f70*/  ISETP.GE.U32.AND P4, PT, R6, 0x7fffffab, PT ;  /* 0x7fffffab0600780c */ /* 0x000fe20003f86070 */
[C---:B------:R-:W-:Y:S01]  /*1f80*/  VIADD R0, R10.reuse, 0xffffffcb ;  /* 0xffffffcb0a007836 */ /* 0x040fe20000000000 */
[----:B------:R-:W-:Y:S01]  /*1f90*/  SEL R86, RZ, 0x1, P6 ;  /* 0x00000001ff567807 */ /* 0x000fe20003000000 */
[----:B------:R-:W-:Y:S01]  /*1fa0*/  VIADD R6, R10, 0xffffffc4 ;  /* 0xffffffc40a067836 */ /* 0x000fe20000000000 */
[----:B------:R-:W-:Y:S01]  /*1fb0*/  SEL R16, RZ, 0x1fffe, P1 ;  /* 0x0001fffeff107807 */ /* 0x000fe20000800000 */
[----:B------:R-:W-:Y:S01]  /*1fc0*/  IMAD.IADD R87, R87, 0x1, R92 ;  /* 0x0000000157577824 */ /* 0x000fe200078e025c */
[----:B------:R-:W-:Y:S01]  /*1fd0*/  ISETP.GE.U32.AND P5, PT, R0, 0x7fffffac, PT ;  /* 0x7fffffac0000780c */ /* 0x000fe20003fa6070 */
[----:B------:R-:W-:Y:S01]  /*1fe0*/  VIADD R0, R10, 0xffffffc5 ;  /* 0xffffffc50a007836 */ /* 0x000fe20000000000 */
[----:B------:R-:W-:Y:S01]  /*1ff0*/  ISETP.GE.U32.AND P6, PT, R6, 0x7fffffa5, PT ;  /* 0x7fffffa50600780c */ /* 0x000fe20003fc6070 */
[----:B------:R-:W-:Y:S01]  /*2000*/  VIADD R6, R10, 0xffffffc6 ;  /* 0xffffffc60a067836 */ /* 0x000fe20000000000 */
[----:B------:R-:W-:Y:S01]  /*2010*/  SEL R14, RZ, 0x7fff8, P5 ;  /* 0x0007fff8ff0e7807 */ /* 0x000fe20002800000 */
[----:B------:R-:W-:Y:S01]  /*2020*/  IMAD.IADD R16, R86, 0x1, R16 ;  /* 0x0000000156107824 */ /* 0x000fe200078e0210 */
[----:B------:R-:W-:Y:S01]  /*2030*/  ISETP.GE.U32.AND P1, PT, R0, 0x7fffffa6, PT ;  /* 0x7fffffa60000780c */ /* 0x000fe20003f26070 */
[----:B------:R-:W-:Y:S01]  /*2040*/  VIADD R86, R10, 0xffffffd9 ;  /* 0xffffffd90a567836 */ /* 0x000fe20000000000 */
[----:B------:R-:W-:Y:S01]  /*2050*/  SEL R0, RZ, 0x4, P4 ;  /* 0x00000004ff007807 */ /* 0x000fe20002000000 */
[----:B----4-:R-:W-:Y:S01]  /*2060*/  IMAD.WIDE R54, R121, 0x4, R54 ;  /* 0x0000000479367825 */ /* 0x010fe200078e0236 */
[----:B------:R-:W-:-:S02]  /*2070*/  ISETP.GE.U32.AND P4, PT, R6, 0x7fffffa7, PT ;  /* 0x7fffffa70600780c */ /* 0x000fc40003f86070 */
[----:B------:R-:W-:Y:S01]  /*2080*/  ISETP.GE.U32.AND P5, PT, R13, 0x7fffffa8, PT ;  /* 0x7fffffa80d00780c */ /* 0x000fe20003fa6070 */
[C---:B------:R-:W-:Y:S01]  /*2090*/  VIADD R6, R10.reuse, 0xffffffc1 ;  /* 0xffffffc10a067836 */ /* 0x040fe20000000000 */
[----:B------:R-:W-:Y:S01]  /*20a0*/  SEL R80, RZ, 0x1, P6 ;  /* 0x00000001ff507807 */ /* 0x000fe20003000000 */
[----:B------:R-:W-:Y:S01]  /*20b0*/  VIADD R13, R10, 0xffffffc2 ;  /* 0xffffffc20a0d7836 */ /* 0x000fe20000000000 */
[----:B------:R-:W-:Y:S01]  /*20c0*/  SEL R79, RZ, 0x1fffe, P1 ;  /* 0x0001fffeff4f7807 */ /* 0x000fe20000800000 */
[----:B-----5:R-:W-:Y:S01]  /*20d0*/  IMAD.WIDE R56, R121, 0x4, R56 ;  /* 0x0000000479387825 */ /* 0x020fe200078e0238 */
[----:B------:R-:W-:Y:S02]  /*20e0*/  ISETP.GE.U32.AND P6, PT, R6, 0x7fffffa2, PT ;  /* 0x7fffffa20600780c */ /* 0x000fe40003fc6070 */
[----:B------:R-:W-:Y:S01]  /*20f0*/  ISETP.GE.U32.AND P1, PT, R13, 0x7fffffa3, PT ;  /* 0x7fffffa30d00780c */ /* 0x000fe20003f26070 */
[C---:B------:R-:W-:Y:S01]  /*2100*/  VIADD R6, R10.reuse, 0xffffffc3 ;  /* 0xffffffc30a067836 */ /* 0x040fe20000000000 */
[----:B------:R-:W-:Y:S01]  /*2110*/  SEL R17, RZ, 0x4, P4 ;  /* 0x00000004ff117807 */ /* 0x000fe20002000000 */
[----:B------:R-:W-:Y:S01]  /*2120*/  VIADD R13, R10, 0xffffffdd ;  /* 0xffffffdd0a0d7836 */ /* 0x000fe20000000000 */
[----:B------:R-:W-:Y:S01]  /*2130*/  LOP3.LUT R87, R87, 0x3, RZ, 0xc0, !PT ;  /* 0x0000000357577812 */ /* 0x000fe200078ec0ff */
[----:B------:R-:W-:Y:S01]  /*2140*/  IMAD.IADD R79, R80, 0x1, R79 ;  /* 0x00000001504f7824 */ /* 0x000fe200078e024f */
[----:B------:R-:W-:Y:S01]  /*2150*/  ISETP.GE.U32.AND P4, PT, R6, 0x7fffffa4, PT ;  /* 0x7fffffa40600780c */ /* 0x000fe20003f86070 */
[----:B------:R-:W-:Y:S01]  /*2160*/  VIADD R80, R10, 0xffffffda ;  /* 0xffffffda0a507836 */ /* 0x000fe20000000000 */
[----:B------:R-:W-:Y:S01]  /*2170*/  SEL R6, RZ, 0x7fff8, P5 ;  /* 0x0007fff8ff067807 */ /* 0x000fe20002800000 */
[----:B------:R-:W-:Y:S01]  /*2180*/  IMAD.WIDE R52, R121, 0x4, R52 ;  /* 0x0000000479347825 */ /* 0x000fe200078e0234 */
[----:B------:R-:W-:-:S02]  /*2190*/  ISETP.GE.U32.AND P5, PT, R15, 0x7fffffbd, PT ;  /* 0x7fffffbd0f00780c */ /* 0x000fc40003fa6070 */
[----:B------:R-:W-:Y:S01]  /*21a0*/  SEL R15, RZ, 0x1fffe, P6 ;  /* 0x0001fffeff0f7807 */ /* 0x000fe20003000000 */
[----:B------:R-:W-:Y:S01]  /*21b0*/  IMAD.WIDE R50, R121, 0x4, R50 ;  /* 0x0000000479327825 */ /* 0x000fe200078e0232 */
[----:B------:R-:W-:Y:S02]  /*21c0*/  ISETP.GE.U32.AND P6, PT, R13, 0x7fffffbe, PT ;  /* 0x7fffffbe0d00780c */ /* 0x000fe40003fc6070 */
[----:B------:R-:W-:Y:S01]  /*21d0*/  SEL R13, RZ, 0x4, P1 ;  /* 0x00000004ff0d7807 */ /* 0x000fe20000800000 */
[C---:B------:R-:W-:Y:S01]  /*21e0*/  IMAD.WIDE R48, R121.reuse, 0x4, R48 ;  /* 0x0000000479307825 */ /* 0x040fe200078e0230 */
[----:B------:R-:W-:Y:S02]  /*21f0*/  LOP3.LUT R16, R16, 0x3, RZ, 0xc0, !PT ;  /* 0x0000000310107812 */ /* 0x000fe400078ec0ff */
[----:B------:R-:W-:Y:S01]  /*2200*/  ISETP.GE.U32.AND P1, PT, R78, 0x7fffffbf, PT ;  /* 0x7fffffbf4e00780c */ /* 0x000fe20003f26070 */
[----:B--2---:R-:W-:Y:S01]  /*2210*/  IMAD.WIDE R44, R121, 0x4, R44 ;  /* 0x00000004792c7825 */ /* 0x004fe200078e022c */
[----:B------:R-:W-:-:S02]  /*2220*/  IADD3 R12, PT, PT, R87, R84, R12 ;  /* 0x00000054570c7210 */ /* 0x000fc40007ffe00c */
[----:B------:R-:W-:Y:S01]  /*2230*/  IADD3 R0, PT, PT, R16, R14, R0 ;  /* 0x0000000e10007210 */ /* 0x000fe20007ffe000 */
[----:B------:R-:W-:Y:S01]  /*2240*/  VIADD R87, R10, 0xffffffd3 ;  /* 0xffffffd30a577836 */ /* 0x000fe20000000000 */
[----:B------:R-:W-:Y:S01]  /*2250*/  SEL R14, RZ, 0x4, P1 ;  /* 0x00000004ff0e7807 */ /* 0x000fe20000800000 */
[----:B------:R-:W-:Y:S01]  /*2260*/  IMAD.WIDE R46, R121, 0x4, R46 ;  /* 0x00000004792e7825 */ /* 0x000fe200078e022e */
[----:B------:R-:W-:Y:S02]  /*2270*/  LOP3.LUT R84, R79, 0x3, RZ, 0xc0, !PT ;  /* 0x000000034f547812 */ /* 0x000fe400078ec0ff */
[----:B------:R-:W-:Y:S01]  /*2280*/  ISETP.GE.U32.AND P1, PT, R106, 0x7fffffa1, PT ;  /* 0x7fffffa16a00780c */ /* 0x000fe20003f26070 */
[----:B------:R-:W-:Y:S01]  /*2290*/  VIADD R79, R10, 0xffffffdb ;  /* 0xffffffdb0a4f7836 */ /* 0x000fe20000000000 */
[----:B------:R-:W-:Y:S01]  /*22a0*/  SEL R78, RZ, 0x7fff8, P4 ;  /* 0x0007fff8ff4e7807 */ /* 0x000fe20002000000 */
[----:B------:R-:W-:Y:S01]  /*22b0*/  IMAD.SHL.U32 R0, R0, 0x100, RZ ;  /* 0x0000010000007824 */ /* 0x000fe200078e00ff */
[----:B------:R-:W-:Y:S01]  /*22c0*/  ISETP.GE.U32.AND P4, PT, R93, 0x7fffffc0, PT ;  /* 0x7fffffc05d00780c */ /* 0x000fe20003f86070 */
[----:B------:R-:W-:Y:S01]  /*22d0*/  IMAD.WIDE R42, R121, 0x4, R42 ;  /* 0x00000004792a7825 */ /* 0x000fe200078e022a */
[----:B------:R-:W-:-:S02]  /*22e0*/  IADD3 R6, PT, PT, R84, R6, R17 ;  /* 0x0000000654067210 */ /* 0x000fc40007ffe011 */
[----:B------:R-:W-:Y:S01]  /*22f0*/  SEL R84, RZ, 0x1, P1 ;  /* 0x00000001ff547807 */ /* 0x000fe20000800000 */
[----:B-1----:R-:W-:Y:S01]  /*2300*/  IMAD.WIDE R40, R121, 0x4, R40 ;  /* 0x0000000479287825 */ /* 0x002fe200078e0228 */
[----:B------:R-:W-:Y:S02]  /*2310*/  SEL R93, RZ, 0x1, P5 ;  /* 0x00000001ff5d7807 */ /* 0x000fe40002800000 */
[----:B------:R-:W-:Y:S01]  /*2320*/  ISETP.GE.U32.AND P5, PT, R94, 0x7fffffb9, PT ;  /* 0x7fffffb95e00780c */ /* 0x000fe20003fa6070 */
[----:B------:R-:W-:Y:S01]  /*2330*/  IMAD.IADD R15, R84, 0x1, R15 ;  /* 0x00000001540f7824 */ /* 0x000fe200078e020f */
[----:B------:R-:W-:Y:S01]  /*2340*/  SEL R16, RZ, 0x7fff8, P4 ;  /* 0x0007fff8ff107807 */ /* 0x000fe20002000000 */
[----:B------:R-:W-:Y:S01]  /*2350*/  VIADD R84, R10, 0xffffffd5 ;  /* 0xffffffd50a547836 */ /* 0x000fe20000000000 */
[----:B------:R-:W-:Y:S01]  /*2360*/  SEL R92, RZ, 0x1fffe, P6 ;  /* 0x0001fffeff5c7807 */ /* 0x000fe20003000000 */
[----:B------:R-:W-:Y:S01]  /*2370*/  IMAD.SHL.U32 R119, R3, 0x20, RZ ;  /* 0x0000002003777824 */ /* 0x000fe200078e00ff */
[----:B------:R-:W-:Y:S01]  /*2380*/  ISETP.GE.U32.AND P4, PT, R80, 0x7fffffbb, PT ;  /* 0x7fffffbb5000780c */ /* 0x000fe20003f86070 */
[----:B------:R-:W-:Y:S01]  /*2390*/  VIADD R80, R10, 0xffffffd4 ;  /* 0xffffffd40a507836 */ /* 0x000fe20000000000 */
[----:B------:R-:W-:Y:S01]  /*23a0*/  ISETP.GE.U32.AND P6, PT, R86, 0x7fffffba, PT ;  /* 0x7fffffba5600780c */ /* 0x000fe20003fc6070 */
[----:B------:R-:W-:Y:S01]  /*23b0*/  IMAD.IADD R92, R93, 0x1, R92 ;  /* 0x000000015d5c7824 */ /* 0x000fe200078e025c */
[----:B------:R-:W-:Y:S01]  /*23c0*/  SEL R17, RZ, 0x1, P5 ;  /* 0x00000001ff117807 */ /* 0x000fe20002800000 */
[----:B------:R-:W-:Y:S01]  /*23d0*/  VIADD R86, R10, 0xffffffd7 ;  /* 0xffffffd70a567836 */ /* 0x000fe20000000000 */
[----:B------:R-:W-:-:S02]  /*23e0*/  ISETP.GE.U32.AND P5, PT, R79, 0x7fffffbc, PT ;  /* 0x7fffffbc4f00780c */ /* 0x000fc40003fa6070 */
[----:B------:R-:W-:Y:S02]  /*23f0*/  SEL R79, RZ, 0x1fffe, P6 ;  /* 0x0001fffeff4f7807 */ /* 0x000fe40003000000 */
[----:B------:R-:W-:Y:S02]  /*2400*/  ISETP.GE.U32.AND P6, PT, R80, 0x7fffffb5, PT ;  /* 0x7fffffb55000780c */ /* 0x000fe40003fc6070 */
[----:B------:R-:W-:Y:S01]  /*2410*/  LOP3.LUT R80, R15, 0x3, RZ, 0xc0, !PT ;  /* 0x000000030f507812 */ /* 0x000fe200078ec0ff */
[----:B------:R-:W-:Y:S01]  /*2420*/  IMAD.IADD R79, R17, 0x1, R79 ;  /* 0x00000001114f7824 */ /* 0x000fe200078e024f */
[----:B------:R-:W-:Y:S02]  /*2430*/  SEL R15, RZ, 0x4, P4 ;  /* 0x00000004ff0f7807 */ /* 0x000fe40002000000 */
[----:B------:R-:W-:Y:S01]  /*2440*/  ISETP.GE.U32.AND P4, PT, R84, 0x7fffffb6, PT ;  /* 0x7fffffb65400780c */ /* 0x000fe20003f86070 */
[----:B------:R-:W-:Y:S01]  /*2450*/  VIADD R84, R10, 0xffffffd6 ;  /* 0xffffffd60a547836 */ /* 0x000fe20000000000 */
[----:B------:R-:W-:-:S02]  /*2460*/  IADD3 R13, PT, PT, R80, R78, R13 ;  /* 0x0000004e500d7210 */ /* 0x000fc40007ffe00d */
[----:B------:R-:W-:Y:S02]  /*2470*/  LOP3.LUT R92, R92, 0x3, RZ, 0xc0, !PT ;  /* 0x000000035c5c7812 */ /* 0x000fe400078ec0ff */
[----:B------:R-:W-:Y:S02]  /*2480*/  SEL R78, RZ, 0x7fff8, P5 ;  /* 0x0007fff8ff4e7807 */ /* 0x000fe40002800000 */
[----:B------:R-:W-:Y:S01]  /*2490*/  ISETP.GE.U32.AND P5, PT, R84, 0x7fffffb7, PT ;  /* 0x7fffffb75400780c */ /* 0x000fe20003fa6070 */
[----:B------:R-:W-:Y:S01]  /*24a0*/  VIADD R84, R10, 0xffffffd0 ;  /* 0xffffffd00a547836 */ /* 0x000fe20000000000 */
[----:B------:R-:W-:Y:S01]  /*24b0*/  IADD3 R14, PT, PT, R92, R16, R14 ;  /* 0x000000105c0e7210 */ /* 0x000fe20007ffe00e */
[----:B------:R-:W-:Y:S01]  /*24c0*/  VIADD R16, R10, 0xffffffd1 ;  /* 0xffffffd10a107836 */ /* 0x000fe20000000000 */
[----:B------:R-:W-:Y:S02]  /*24d0*/  SEL R80, RZ, 0x1, P6 ;  /* 0x00000001ff507807 */ /* 0x000fe40003000000 */
[----:B------:R-:W-:-:S02]  /*24e0*/  CS2R R92, SRZ ;  /* 0x00000000005c7805 */ /* 0x000fc4000001ff00 */
[----:B------:R-:W-:Y:S02]  /*24f0*/  ISETP.GE.U32.AND P6, PT, R86, 0x7fffffb8, PT ;  /* 0x7fffffb85600780c */ /* 0x000fe40003fc6070 */
[----:B------:R-:W-:Y:S02]  /*2500*/  SEL R86, RZ, 0x1fffe, P4 ;  /* 0x0001fffeff567807 */ /* 0x000fe40002000000 */
[----:B------:R-:W-:Y:S02]  /*2510*/  ISETP.GE.U32.AND P4, PT, R84, 0x7fffffb1, PT ;  /* 0x7fffffb15400780c */ /* 0x000fe40003f86070 */
[----:B------:R-:W-:Y:S01]  /*2520*/  SEL R84, RZ, 0x4, P5 ;  /* 0x00000004ff547807 */ /* 0x000fe20002800000 */
[----:B------:R-:W-:Y:S01]  /*2530*/  IMAD.IADD R80, R80, 0x1, R86 ;  /* 0x0000000150507824 */ /* 0x000fe200078e0256 */
[----:B------:R-:W-:Y:S01]  /*2540*/  ISETP.GE.U32.AND P5, PT, R16, 0x7fffffb2, PT ;  /* 0x7fffffb21000780c */ /* 0x000fe20003fa6070 */
[----:B------:R-:W-:Y:S01]  /*2550*/  VIADD R16, R10, 0xffffffd2 ;  /* 0xffffffd20a107836 */ /* 0x000fe20000000000 */
[----:B------:R-:W-:-:S02]  /*2560*/  SEL R17, RZ, 0x1, P4 ;  /* 0x00000001ff117807 */ /* 0x000fc40002000000 */
[----:B------:R-:W-:Y:S02]  /*2570*/  SHF.R.U32.HI R86, RZ, 0xd, R11 ;  /* 0x0000000dff567819 */ /* 0x000fe4000001160b */
[----:B------:R-:W-:Y:S02]  /*2580*/  ISETP.GE.U32.AND P4, PT, R16, 0x7fffffb3, PT ;  /* 0x7fffffb31000780c */ /* 0x000fe40003f86070 */
[----:B------:R-:W-:Y:S02]  /*2590*/  SEL R16, RZ, 0x1fffe, P5 ;  /* 0x0001fffeff107807 */ /* 0x000fe40002800000 */
[----:B------:R-:W-:Y:S02]  /*25a0*/  LOP3.LUT R79, R79, 0x3, RZ, 0xc0, !PT ;  /* 0x000000034f4f7812 */ /* 0x000fe400078ec0ff */
[----:B------:R-:W-:Y:S01]  /*25b0*/  ISETP.GE.U32.AND P5, PT, R87, 0x7fffffb4, PT ;  /* 0x7fffffb45700780c */ /* 0x000fe20003fa6070 */
[----:B------:R-:W-:Y:S01]  /*25c0*/  IMAD.IADD R16, R17, 0x1, R16 ;  /* 0x0000000111107824 */ /* 0x000fe200078e0210 */
[----:B------:R-:W-:-:S02]  /*25d0*/  SEL R17, RZ, 0x7fff8, P6 ;  /* 0x0007fff8ff117807 */ /* 0x000fc40003000000 */
[----:B------:R-:W-:Y:S01]  /*25e0*/  LOP3.LUT P6, RZ, R86, 0x1, RZ, 0xc0, !PT ;  /* 0x0000000156ff7812 */ /* 0x000fe200078cc0ff */
[C---:B------:R-:W-:Y:S01]  /*25f0*/  VIADD R86, R10.reuse, 0xfffffff4 ;  /* 0xfffffff40a567836 */ /* 0x040fe20000000000 */
[----:B------:R-:W-:Y:S01]  /*2600*/  IADD3 R15, PT, PT, R79, R78, R15 ;  /* 0x0000004e4f0f7210 */ /* 0x000fe20007ffe00f */
[----:B------:R-:W-:Y:S01]  /*2610*/  VIADD R79, R10, 0xfffffff8 ;  /* 0xfffffff80a4f7836 */ /* 0x000fe20000000000 */
[----:B------:R-:W-:Y:S02]  /*2620*/  SEL R78, RZ, 0x4, P4 ;  /* 0x00000004ff4e7807 */ /* 0x000fe40002000000 */
[----:B------:R-:W-:Y:S01]  /*2630*/  LOP3.LUT R16, R16, 0x3, RZ, 0xc0, !PT ;  /* 0x0000000310107812 */ /* 0x000fe200078ec0ff */
[----:B------:R-:W-:Y:S01]  /*2640*/  IMAD.SHL.U32 R15, R15, 0x100, RZ ;  /* 0x000001000f0f7824 */ /* 0x000fe200078e00ff */
[----:B------:R-:W-:Y:S02]  /*2650*/  SEL R87, RZ, 0x7fff8, P5 ;  /* 0x0007fff8ff577807 */ /* 0x000fe40002800000 */
[----:B------:R-:W-:-:S02]  /*2660*/  ISETP.GE.U32.AND P4, PT, R79, 0x7fffffd9, PT ;  /* 0x7fffffd94f00780c */ /* 0x000fc40003f86070 */
[----:B------:R-:W-:Y:S01]  /*2670*/  IADD3 R16, PT, PT, R16, R87, R78 ;  /* 0x0000005710107210 */ /* 0x000fe20007ffe04e */
[----:B------:R1:W-:Y:S01]  /*2680*/  LDGSTS.E [R81+0x9000], desc[UR10][R38.64], P6 ;  /* 0x0900000026517fae */ /* 0x0003e2000b1a100a */
[--C-:B------:R-:W-:Y:S02]  /*2690*/  SHF.R.U32.HI R79, RZ, 0x9, R11.reuse ;  /* 0x00000009ff4f7819 */ /* 0x100fe4000001160b */
[----:B------:R-:W-:Y:S02]  /*26a0*/  SHF.R.U32.HI R78, RZ, 0x5, R11 ;  /* 0x00000005ff4e7819 */ /* 0x000fe4000001160b */
[----:B------:R-:W-:Y:S02]  /*26b0*/  LOP3.LUT P6, RZ, R79, 0x1, RZ, 0xc0, !PT ;  /* 0x000000014fff7812 */ /* 0x000fe400078cc0ff */
[----:B------:R-:W-:Y:S02]  /*26c0*/  LOP3.LUT P0, RZ, R78, 0x1, RZ, 0xc0, !PT ;  /* 0x000000014eff7812 */ /* 0x000fe4000780c0ff */
[----:B------:R-:W-:-:S02]  /*26d0*/  LOP3.LUT R13, R13, 0xf, RZ, 0xc0, !PT ;  /* 0x0000000f0d0d7812 */ /* 0x000fc400078ec0ff */
[----:B------:R-:W-:Y:S01]  /*26e0*/  LOP3.LUT R80, R80, 0x3, RZ, 0xc0, !PT ;  /* 0x0000000350507812 */ /* 0x000fe200078ec0ff */
[----:B-1----:R-:W-:Y:S01]  /*26f0*/  IMAD.WIDE R38, R121, 0x4, R38 ;  /* 0x0000000479267825 */ /* 0x002fe200078e0226 */
[----:B------:R-:W-:Y:S02]  /*2700*/  LOP3.LUT R79, R0, 0xf00, RZ, 0xe2, !PT ;  /* 0x00000f00004f7812 */ /* 0x000fe400078ee2ff */
[----:B------:R-:W-:Y:S01]  /*2710*/  IADD3 R17, PT, PT, R80, R17, R84 ;  /* 0x0000001150117210 */ /* 0x000fe20007ffe054 */
[----:B------:R-:W-:Y:S01]  /*2720*/  IMAD R6, R6, 0x10, R13 ;  /* 0x0000001006067824 */ /* 0x000fe200078e020d */
[----:B------:R-:W-:Y:S01]  /*2730*/  SHF.R.U32.HI R13, RZ, 0x1, R11 ;  /* 0x00000001ff0d7819 */ /* 0x000fe2000001160b */
[----:B------:R-:W-:Y:S01]  /*2740*/  VIADD R0, R10, 0x1f ;  /* 0x0000001f0a007836 */ /* 0x000fe20000000000 */
[----:B------:R-:W-:Y:S01]  /*2750*/  LOP3.LUT R16, R16, 0xf, RZ, 0xc0, !PT ;  /* 0x0000000f10107812 */ /* 0x000fe200078ec0ff */
[----:B------:R1:W-:Y:S01]  /*2760*/  LDGSTS.E [R81+0xb000], desc[UR10][R34.64], P6 ;  /* 0x0b00000022517fae */ /* 0x0003e2000b1a100a */
[----:B------:R-:W-:Y:S01]  /*2770*/  LOP3.LUT P6, RZ, R13, 0x1, RZ, 0xc0, !PT ;  /* 0x000000010dff7812 */ /* 0x000fe200078cc0ff */
[----:B------:R-:W-:Y:S01]  /*2780*/  IMAD R12, R12, 0x1000, R79 ;  /* 0x000010000c0c7824 */ /* 0x000fe200078e024f */
[----:B------:R-:W-:Y:S01]  /*2790*/  LOP3.LUT R15, R15, 0xf00, RZ, 0xe2, !PT ;  /* 0x00000f000f0f7812 */ /* 0x000fe200078ee2ff */
[----:B------:R2:W-:Y:S01]  /*27a0*/  LDGSTS.E [R81+0xd000], desc[UR10][R36.64], P0 ;  /* 0x0d00000024517fae */ /* 0x0005e200081a100a */
[----:B------:R-:W-:Y:S01]  /*27b0*/  ISETP.GT.AND P0, PT, R0, 0x1f, PT ;  /* 0x0000001f0000780c */ /* 0x000fe20003f04270 */
[----:B------:R-:W-:Y:S01]  /*27c0*/  IMAD R16, R17, 0x10, R16 ;  /* 0x0000001011107824 */ /* 0x000fe200078e0210 */
[----:B------:R-:W-:Y:S01]  /*27d0*/  LOP3.LUT R13, R6, 0xff, RZ, 0xc0, !PT ;  /* 0x000000ff060d7812 */ /* 0x000fe200078ec0ff */
[----:B------:R-:W-:Y:S01]  /*27e0*/  IMAD R14, R14, 0x1000, R15 ;  /* 0x000010000e0e7824 */ /* 0x000fe200078e020f */
[----:B------:R-:W-:-:S02]  /*27f0*/  SEL R6, RZ, 0x4, !P0 ;  /* 0x00000004ff067807 */ /* 0x000fc40004000000 */
[----:B------:R-:W-:Y:S01]  /*2800*/  ISETP.GE.AND P0, PT, R96, R10, PT ;  /* 0x0000000a6000720c */ /* 0x000fe20003f06270 */
[----:B------:R-:W-:Y:S01]  /*2810*/  IMAD.IADD R12, R12, 0x1, R13 ;  /* 0x000000010c0c7824 */ /* 0x000fe200078e020d */
[----:B------:R-:W-:Y:S01]  /*2820*/  LOP3.LUT R15, R16, 0xff, RZ, 0xc0, !PT ;  /* 0x000000ff100f7812 */ /* 0x000fe200078ec0ff */
[----:B------:R3:W-:Y:S01]  /*2830*/  LDGSTS.E [R81+0xf000], desc[UR10][R28.64], P6 ;  /* 0x0f0000001c517fae */ /* 0x0007e2000b1a100a */
[----:B------:R-:W-:Y:S01]  /*2840*/  SEL R6, R6, RZ, !P0 ;  /* 0x000000ff06067207 */ /* 0x000fe20004000000 */
[----:B------:R-:W-:Y:S01]  /*2850*/  VIADD R10, R10, 0xfffffff0 ;  /* 0xfffffff00a0a7836 */ /* 0x000fe20000000000 */
[----:B------:R-:W-:Y:S01]  /*2860*/  ISETP.GE.U32.AND P5, PT, R86, 0x7fffffd5, PT ;  /* 0x7fffffd55600780c */ /* 0x000fe20003fa6070 */
[----:B------:R-:W-:Y:S01]  /*2870*/  IMAD.IADD R15, R14, 0x1, R15 ;  /* 0x000000010e0f7824 */ /* 0x000fe200078e020f */
[----:B------:R-:W-:Y:S01]  /*2880*/  ISETP.NE.U32.AND P6, PT, R6, RZ, PT ;  /* 0x000000ff0600720c */ /* 0x000fe20003fc5070 */
[----:B------:R-:W-:Y:S01]  /*2890*/  VIADD R6, R98, UR4 ;  /* 0x0000000462067c36 */ /* 0x000fe20008000000 */
[----:B------:R-:W-:Y:S01]  /*28a0*/  ISETP.GE.U32.AND P0, PT, R10, 0x7fffffd1, PT ;  /* 0x7fffffd10a00780c */ /* 0x000fe20003f06070 */
[----:B-1----:R-:W-:Y:S01]  /*28b0*/  IMAD.WIDE R34, R121, 0x4, R34 ;  /* 0x0000000479227825 */ /* 0x002fe200078e0222 */
[----:B------:R-:W-:-:S02]  /*28c0*/  PRMT R80, R12, 0x5410, R15 ;  /* 0x000054100c507816 */ /* 0x000fc4000000000f */
[----:B------:R-:W-:Y:S02]  /*28d0*/  CS2R R98, SRZ ;  /* 0x0000000000627805 */ /* 0x000fe4000001ff00 */
[--C-:B------:R-:W-:Y:S01]  /*28e0*/  SHF.R.U32.HI R12, RZ, 0xc, R11.reuse ;  /* 0x0000000cff0c7819 */ /* 0x100fe2000001160b */
[----:B------:R1:W-:Y:S01]  /*28f0*/  LDGSTS.E [R6+0x1800], desc[UR10][R32.64], !P2 ;  /* 0x0180000020067fae */ /* 0x0003e2000d1a100a */
[----:B------:R-:W-:Y:S01]  /*2900*/  SHF.R.U32.HI R10, RZ, 0x4, R11 ;  /* 0x00000004ff0a7819 */ /* 0x000fe2000001160b */
[C---:B--2---:R-:W-:Y:S01]  /*2910*/  IMAD.WIDE R36, R121.reuse, 0x4, R36 ;  /* 0x0000000479247825 */ /* 0x044fe200078e0224 */
[----:B------:R-:W-:Y:S01]  /*2920*/  SHF.R.U32.HI R11, RZ, 0x8, R11 ;  /* 0x00000008ff0b7819 */ /* 0x000fe2000001160b */
[----:B------:R2:W-:Y:S01]  /*2930*/  LDGSTS.E [R6+0x3800], desc[UR10][R30.64], !P4 ;  /* 0x038000001e067fae */ /* 0x0005e2000e1a100a */
[----:B------:R-:W-:Y:S01]  /*2940*/  LOP3.LUT P4, RZ, R12, 0x1, RZ, 0xc0, !PT ;  /* 0x000000010cff7812 */ /* 0x000fe2000788c0ff */
[----:B---3--:R-:W-:Y:S01]  /*2950*/  IMAD.WIDE R28, R121, 0x4, R28 ;  /* 0x00000004791c7825 */ /* 0x008fe200078e021c */
[----:B------:R-:W-:Y:S01]  /*2960*/  LOP3.LUT P2, RZ, R10, 0x1, RZ, 0xc0, !PT ;  /* 0x000000010aff7812 */ /* 0x000fe2000784c0ff */
[----:B------:R3:W-:Y:S01]  /*2970*/  LDGSTS.E [R6+0x5800], desc[UR10][R24.64], !P5 ;  /* 0x0580000018067fae */ /* 0x0007e2000e9a100a */
[----:B------:R-:W-:-:S02]  /*2980*/  IADD3 R12, P5, PT, R120, UR14, RZ ;  /* 0x0000000e780c7c10 */ /* 0x000fc4000ffbe0ff */
[----:B------:R-:W-:Y:S01]  /*2990*/  SHF.R.U64 R78, R80, 0x1f, RZ ;  /* 0x0000001f504e7819 */ /* 0x000fe200000012ff */
[----:B------:R4:W-:Y:S01]  /*29a0*/  LDGSTS.E [R6+0x7800], desc[UR10][R26.64], !P0 ;  /* 0x078000001a067fae */ /* 0x0009e2000c1a100a */
[----:B------:R-:W-:Y:S01]  /*29b0*/  LEA.HI.X.SX32 R13, R117, UR15, 0x2, P5 ;  /* 0x0000000f750d7c11 */ /* 0x000fe2000a8f16ff */
[----:B-1----:R-:W-:Y:S01]  /*29c0*/  IMAD.WIDE R32, R121, 0x4, R32 ;  /* 0x0000000479207825 */ /* 0x002fe200078e0220 */
[-C--:B------:R-:W-:Y:S02]  /*29d0*/  LEA R16, P5, R91, R12.reuse, 0x2 ;  /* 0x0000000c5b107211 */ /* 0x080fe400078a10ff */
[----:B------:R-:W-:Y:S01]  /*29e0*/  LOP3.LUT P0, RZ, R11, 0x1, RZ, 0xc0, !PT ;  /* 0x000000010bff7812 */ /* 0x000fe2000780c0ff */
[----:B------:R1:W-:Y:S01]  /*29f0*/  LDGSTS.E [R6+0x9800], desc[UR10][R22.64], P4 ;  /* 0x0980000016067fae */ /* 0x0003e2000a1a100a */
[----:B------:R-:W-:Y:S01]  /*2a00*/  LEA R10, P4, R90, R12, 0x2 ;  /* 0x0000000c5a0a7211 */ /* 0x000fe200078810ff */
[----:B--2---:R-:W-:Y:S01]  /*2a10*/  IMAD.WIDE R30, R121, 0x4, R30 ;  /* 0x00000004791e7825 */ /* 0x004fe200078e021e */
[----:B------:R-:W-:-:S02]  /*2a20*/  LEA.HI.X.SX32 R17, R91, R13, 0x2, P5 ;  /* 0x0000000d5b117211 */ /* 0x000fc400028f16ff */
[-C--:B------:R-:W-:Y:S01]  /*2a30*/  LEA R14, P5, R89, R12.reuse, 0x2 ;  /* 0x0000000c590e7211 */ /* 0x080fe200078a10ff */
[C---:B---3--:R-:W-:Y:S01]  /*2a40*/  IMAD.WIDE R24, R121.reuse, 0x4, R24 ;  /* 0x0000000479187825 */ /* 0x048fe200078e0218 */
[-C--:B------:R-:W-:Y:S02]  /*2a50*/  LEA.HI.X.SX32 R11, R90, R13.reuse, 0x2, P4 ;  /* 0x0000000d5a0b7211 */ /* 0x080fe400020f16ff */
[----:B------:R-:W-:Y:S01]  /*2a60*/  LEA R12, P4, R88, R12, 0x2 ;  /* 0x0000000c580c7211 */ /* 0x000fe200078810ff */
[----:B----4-:R-:W-:Y:S01]  /*2a70*/  IMAD.WIDE R26, R121, 0x4, R26 ;  /* 0x00000004791a7825 */ /* 0x010fe200078e021a */
[-C--:B------:R-:W-:Y:S01]  /*2a80*/  LEA.HI.X.SX32 R15, R89, R13.reuse, 0x2, P5 ;  /* 0x0000000d590f7211 */ /* 0x080fe200028f16ff */
[----:B------:R2:W-:Y:S01]  /*2a90*/  LDGSTS.E [R6+0xb800], desc[UR10][R8.64], P0 ;  /* 0x0b80000008067fae */ /* 0x0005e200081a100a */
[----:B------:R-:W-:Y:S01]  /*2aa0*/  LOP3.LUT P5, RZ, R78, 0x1, RZ, 0xc0, !PT ;  /* 0x000000014eff7812 */ /* 0x000fe200078ac0ff */
[----:B-1----:R-:W-:Y:S01]  /*2ab0*/  IMAD.WIDE R22, R121, 0x4, R22 ;  /* 0x0000000479167825 */ /* 0x002fe200078e0216 */
[----:B------:R-:W-:Y:S01]  /*2ac0*/  LEA.HI.X.SX32 R13, R88, R13, 0x2, P4 ;  /* 0x0000000d580d7211 */ /* 0x000fe200020f16ff */
[----:B------:R1:W-:Y:S01]  /*2ad0*/  LDGSTS.E [R6+0xd800], desc[UR10][R20.64], P2 ;  /* 0x0d80000014067fae */ /* 0x0003e200091a100a */
[----:B------:R-:W-:-:S02]  /*2ae0*/  IADD3 R78, P4, PT, R105, UR12, RZ ;  /* 0x0000000c694e7c10 */ /* 0x000fc4000ff9e0ff */
[----:B------:R-:W-:Y:S01]  /*2af0*/  SHF.R.U64 R84, R80, 0x1b, RZ ;  /* 0x0000001b50547819 */ /* 0x000fe200000012ff */
[----:B------:R3:W-:Y:S01]  /*2b00*/  LDGSTS.E [R6+0xf800], desc[UR10][R18.64], !P3 ;  /* 0x0f80000012067fae */ /* 0x0007e2000d9a100a */
[----:B------:R-:W-:Y:S02]  /*2b10*/  LEA.HI.X.SX32 R79, R104, UR13, 0x2, P4 ;  /* 0x0000000d684f7c11 */ /* 0x000fe4000a0f16ff */
[----:B------:R-:W-:Y:S01]  /*2b20*/  LOP3.LUT P4, RZ, R84, 0x1, RZ, 0xc0, !PT ;  /* 0x0000000154ff7812 */ /* 0x000fe2000788c0ff */
[----:B------:R-:W0:Y:S01]  /*2b30*/  LDGDEPBAR ;  /* 0x00000000000079af */ /* 0x000e220000000000 */
[----:B------:R-:W-:Y:S01]  /*2b40*/  SHF.R.U32.HI R84, RZ, 0x1, R107 ;  /* 0x00000001ff547819 */ /* 0x000fe2000001166b */
[----:B------:R-:W-:-:S03]  /*2b50*/  IMAD.WIDE R78, R121, 0x4, R78 ;  /* 0x00000004794e7825 */ /* 0x000fc600078e024e */
[----:B------:R-:W-:Y:S01]  /*2b60*/  LOP3.LUT R86, R97, 0x70, R84, 0x78, !PT ;  /* 0x0000007061567812 */ /* 0x000fe200078e7854 */
[----:B--2---:R-:W-:-:S04]  /*2b70*/  IMAD.WIDE R8, R121, 0x4, R8 ;  /* 0x0000000479087825 */ /* 0x004fc800078e0208 */
[----:B------:R-:W-:Y:S01]  /*2b80*/  VIADD R84, R86, UR4 ;  /* 0x0000000456547c36 */ /* 0x000fe20008000000 */
[----:B------:R-:W-:Y:S01]  /*2b90*/  CS2R R86, SRZ ;  /* 0x0000000000567805 */ /* 0x000fe2000001ff00 */
[----:B-1----:R-:W-:-:S03]  /*2ba0*/  IMAD.WIDE R20, R121, 0x4, R20 ;  /* 0x0000000479147825 */ /* 0x002fc600078e0214 */
[----:B------:R1:W-:Y:S01]  /*2bb0*/  LDGSTS.E [R84+0x20000], desc[UR10][R16.64], P6 ;  /* 0x2000000010547fae */ /* 0x0003e2000b1a100a */
[----:B---3--:R-:W-:-:S03]  /*2bc0*/  IMAD.WIDE R18, R121, 0x4, R18 ;  /* 0x0000000479127825 */ /* 0x008fc600078e0212 */
[----:B------:R2:W-:Y:S04]  /*2bd0*/  LDGSTS.E [R84+0x20800], desc[UR10][R10.64], P6 ;  /* 0x208000000a547fae */ /* 0x0005e8000b1a100a */
[----:B------:R3:W-:Y:S04]  /*2be0*/  LDGSTS.E [R84+0x21000], desc[UR10][R14.64], P6 ;  /* 0x210000000e547fae */ /* 0x0007e8000b1a100a */
[----:B------:R4:W-:Y:S01]  /*2bf0*/  LDGSTS.E [R84+0x21800], desc[UR10][R12.64], P6 ;  /* 0x218000000c547fae */ /* 0x0009e2000b1a100a */
[----:B-1----:R-:W-:-:S03]  /*2c00*/  IMAD.WIDE R16, R119, 0x4, R16 ;  /* 0x0000000477107825 */ /* 0x002fc600078e0210 */
[----:B------:R-:W0:Y:S01]  /*2c10*/  LDGDEPBAR ;  /* 0x00000000000079af */ /* 0x000e220000000000 */
[C---:B--2---:R-:W-:Y:S01]  /*2c20*/  IMAD.WIDE R10, R119.reuse, 0x4, R10 ;  /* 0x00000004770a7825 */ /* 0x044fe200078e020a */
[----:B------:R-:W-:Y:S03]  /*2c30*/  BAR.SYNC.DEFER_BLOCKING 0x0 ;  /* 0x0000000000007b1d */ /* 0x000fe60000010000 */
[----:B---3--:R-:W-:-:S04]  /*2c40*/  IMAD.WIDE R14, R119, 0x4, R14 ;  /* 0x00000004770e7825 */ /* 0x008fc800078e020e */
[----:B----4-:R-:W-:Y:S01]  /*2c50*/  IMAD.WIDE R12, R119, 0x4, R12 ;  /* 0x00000004770c7825 */ /* 0x010fe200078e020c */
[----:B------:R-:W-:Y:S01]  /*2c60*/  @!PT LDS RZ, [RZ] ;  /* 0x00000000fffff984 */ /* 0x000fe20000000800 */
[----:B------:R-:W-:Y:S01]  /*2c70*/  @!PT LDS RZ, [RZ] ;  /* 0x00000000fffff984 */ /* 0x000fe20000000800 */
[----:B------:R-:W-:Y:S01]  /*2c80*/  @!PT LDS RZ, [RZ] ;  /* 0x00000000fffff984 */ /* 0x000fe20000000800 */
[----:B------:R-:W-:Y:S04]  /*2c90*/  LDGSTS.E [R83+0x10000], desc[UR10][R78.64], P5 ;  /* 0x100000004e537fae */ /* 0x000fe8000a9a100a */
[----:B------:R1:W-:Y:S01]  /*2ca0*/  LDGSTS.E [R83+0x12000], desc[UR10][R76.64], P4 ;  /* 0x120000004c537fae */ /* 0x0003e2000a1a100a */
[----:B------:R-:W-:Y:S02]  /*2cb0*/  ISETP.GE.AND P4, PT, R96, R85, PT ;  /* 0x000000556000720c */ /* 0x000fe40003f86270 */
[----:B------:R-:W-:Y:S02]  /*2cc0*/  CS2R R96, SRZ ;  /* 0x0000000000607805 */ /* 0x000fe4000001ff00 */
[----:B-1----:R-:W-:-:S02]  /*2cd0*/  SHF.R.U64 R76, R80, 0x17, RZ ;  /* 0x00000017504c7819 */ /* 0x002fc400000012ff */
[----:B------:R-:W-:Y:S02]  /*2ce0*/  SHF.R.U64 R77, R80, 0xf, RZ ;  /* 0x0000000f504d7819 */ /* 0x000fe400000012ff */
[----:B------:R-:W-:Y:S02]  /*2cf0*/  LOP3.LUT P3, RZ, R76, 0x1, RZ, 0xc0, !PT ;  /* 0x000000014cff7812 */ /* 0x000fe4000786c0ff */
[----:B------:R-:W-:Y:S02]  /*2d00*/  SHF.R.U64 R76, R80, 0x13, RZ ;  /* 0x00000013504c7819 */ /* 0x000fe400000012ff */
[----:B------:R-:W-:Y:S02]  /*2d10*/  LOP3.LUT P5, RZ, R77, 0x1, RZ, 0xc0, !PT ;  /* 0x000000014dff7812 */ /* 0x000fe400078ac0ff */
[----:B------:R-:W-:Y:S02]  /*2d20*/  LOP3.LUT P2, RZ, R76, 0x1, RZ, 0xc0, !PT ;  /* 0x000000014cff7812 */ /* 0x000fe4000784c0ff */
[----:B------:R-:W-:-:S02]  /*2d30*/  SHF.R.U64 R76, R80, 0xb, RZ ;  /* 0x0000000b504c7819 */ /* 0x000fc400000012ff */
[----:B------:R-:W-:Y:S02]  /*2d40*/  SHF.R.U64 R77, R80, 0x7, RZ ;  /* 0x00000007504d7819 */ /* 0x000fe400000012ff */
[----:B------:R-:W-:Y:S01]  /*2d50*/  LOP3.LUT P6, RZ, R76, 0x1, RZ, 0xc0, !PT ;  /* 0x000000014cff7812 */ /* 0x000fe200078cc0ff */
[----:B------:R1:W-:Y:S01]  /*2d60*/  LDGSTS.E [R83+0x14000], desc[UR10][R74.64], P3 ;  /* 0x140000004a537fae */ /* 0x0003e200099a100a */
[----:B------:R-:W-:-:S05]  /*2d70*/  LOP3.LUT P0, RZ, R77, 0x1, RZ, 0xc0, !PT ;  /* 0x000000014dff7812 */ /* 0x000fca000780c0ff */
[----:B------:R2:W-:Y:S04]  /*2d80*/  LDGSTS.E [R83+0x16000], desc[UR10][R72.64], P2 ;  /* 0x1600000048537fae */ /* 0x0005e800091a100a */
[----:B------:R3:W-:Y:S01]  /*2d90*/  LDGSTS.E [R83+0x18000], desc[UR10][R70.64], P5 ;  /* 0x1800000046537fae */ /* 0x0007e2000a9a100a */
[C---:B-1----:R-:W-:Y:S02]  /*2da0*/  SHF.R.U64 R74, R80.reuse, 0x3, RZ ;  /* 0x00000003504a7819 */ /* 0x042fe400000012ff */
[----:B------:R-:W-:Y:S01]  /*2db0*/  SHF.R.U64 R75, R80, 0x1e, RZ ;  /* 0x0000001e504b7819 */ /* 0x000fe200000012ff */
[----:B------:R-:W-:Y:S01]  /*2dc0*/  LDGSTS.E [R83+0x1a000], desc[UR10][R68.64], P6 ;  /* 0x1a00000044537fae */ /* 0x000fe2000b1a100a */
[----:B------:R-:W-:Y:S02]  /*2dd0*/  LOP3.LUT P3, RZ, R74, 0x1, RZ, 0xc0, !PT ;  /* 0x000000014aff7812 */ /* 0x000fe4000786c0ff */
[----:B------:R-:W-:Y:S01]  /*2de0*/  SHF.R.U64 R74, R80, 0x1a, RZ ;  /* 0x0000001a504a7819 */ /* 0x000fe200000012ff */
[----:B------:R1:W-:Y:S01]  /*2df0*/  LDGSTS.E [R83+0x1c000], desc[UR10][R64.64], P0 ;  /* 0x1c00000040537fae */ /* 0x0003e200081a100a */
[----:B------:R-:W-:-:S02]  /*2e00*/  LOP3.LUT P2, RZ, R75, 0x1, RZ, 0xc0, !PT ;  /* 0x000000014bff7812 */ /* 0x000fc4000784c0ff */
[----:B--2---:R-:W-:Y:S02]  /*2e10*/  CS2R R72, SRZ ;  /* 0x0000000000487805 */ /* 0x004fe4000001ff00 */
[----:B---3--:R-:W-:Y:S02]  /*2e20*/  SHF.R.U64 R70, R80, 0x16, RZ ;  /* 0x0000001650467819 */ /* 0x008fe400000012ff */
[----:B------:R-:W-:Y:S02]  /*2e30*/  LOP3.LUT P5, RZ, R74, 0x1, RZ, 0xc0, !PT ;  /* 0x000000014aff7812 */ /* 0x000fe400078ac0ff */
[----:B------:R-:W-:Y:S02]  /*2e40*/  CS2R R74, SRZ ;  /* 0x00000000004a7805 */ /* 0x000fe4000001ff00 */
[----:B------:R-:W-:Y:S02]  /*2e50*/  LOP3.LUT P6, RZ, R70, 0x1, RZ, 0xc0, !PT ;  /* 0x0000000146ff7812 */ /* 0x000fe400078cc0ff */
[C---:B------:R-:W-:Y:S01]  /*2e60*/  SHF.R.U64 R71, R80.reuse, 0x12, RZ ;  /* 0x0000001250477819 */ /* 0x040fe200000012ff */
[----:B------:R2:W-:Y:S01]  /*2e70*/  LDGSTS.E [R83+0x1e000], desc[UR10][R66.64], P3 ;  /* 0x1e00000042537fae */ /* 0x0005e200099a100a */
[----:B------:R-:W-:-:S02]  /*2e80*/  SHF.R.U64 R70, R80, 0xe, RZ ;  /* 0x0000000e50467819 */ /* 0x000fc400000012ff */
[----:B------:R-:W-:Y:S01]  /*2e90*/  LOP3.LUT P0, RZ, R71, 0x1, RZ, 0xc0, !PT ;  /* 0x0000000147ff7812 */ /* 0x000fe2000780c0ff */
[----:B------:R3:W-:Y:S01]  /*2ea0*/  LDGSTS.E [R82+0x10800], desc[UR10][R62.64], P2 ;  /* 0x108000003e527fae */ /* 0x0007e200091a100a */
[----:B------:R-:W-:Y:S02]  /*2eb0*/  SHF.R.U64 R71, R80, 0xa, RZ ;  /* 0x0000000a50477819 */ /* 0x000fe400000012ff */
[----:B------:R-:W-:Y:S01]  /*2ec0*/  LOP3.LUT P3, RZ, R70, 0x1, RZ, 0xc0, !PT ;  /* 0x0000000146ff7812 */ /* 0x000fe2000786c0ff */
[----:B------:R4:W-:Y:S01]  /*2ed0*/  LDGSTS.E [R82+0x12800], desc[UR10][R60.64], P5 ;  /* 0x128000003c527fae */ /* 0x0009e2000a9a100a */
[C---:B------:R-:W-:Y:S02]  /*2ee0*/  SHF.R.U64 R70, R80.reuse, 0x6, RZ ;  /* 0x0000000650467819 */ /* 0x040fe400000012ff */
[----:B------:R-:W-:Y:S01]  /*2ef0*/  LOP3.LUT P2, RZ, R71, 0x1, RZ, 0xc0, !PT ;  /* 0x0000000147ff7812 */ /* 0x000fe2000784c0ff */
[----:B------:R-:W-:Y:S01]  /*2f00*/  LDGSTS.E [R82+0x14800], desc[UR10][R58.64], P6 ;  /* 0x148000003a527fae */ /* 0x000fe2000b1a100a */
[----:B-1----:R-:W-:-:S02]  /*2f10*/  SHF.R.U64 R65, R80, 0x2, RZ ;  /* 0x0000000250417819 */ /* 0x002fc400000012ff */
[----:B--2---:R-:W-:Y:S02]  /*2f20*/  CS2R R66, SRZ ;  /* 0x0000000000427805 */ /* 0x004fe4000001ff00 */
[----:B------:R-:W-:Y:S01]  /*2f30*/  LOP3.LUT P5, RZ, R70, 0x1, RZ, 0xc0, !PT ;  /* 0x0000000146ff7812 */ /* 0x000fe200078ac0ff */
[----:B------:R1:W-:Y:S01]  /*2f40*/  LDGSTS.E [R82+0x16800], desc[UR10][R54.64], P0 ;  /* 0x1680000036527fae */ /* 0x0003e200081a100a */
[----:B------:R-:W-:Y:S02]  /*2f50*/  LOP3.LUT P6, RZ, R65, 0x1, RZ, 0xc0, !PT ;  /* 0x0000000141ff7812 */ /* 0x000fe400078cc0ff */
[----:B---3--:R-:W-:Y:S02]  /*2f60*/  CS2R R62, SRZ ;  /* 0x00000000003e7805 */ /* 0x008fe4000001ff00 */
[C---:B------:R-:W-:Y:S01]  /*2f70*/  SHF.R.U64 R64, R80.reuse, 0x1d, RZ ;  /* 0x0000001d50407819 */ /* 0x040fe200000012ff */
[----:B------:R-:W-:Y:S01]  /*2f80*/  LDGSTS.E [R82+0x18800], desc[UR10][R56.64], P3 ;  /* 0x1880000038527fae */ /* 0x000fe200099a100a */
[----:B----4-:R-:W-:-:S02]  /*2f90*/  SHF.R.U64 R60, R80, 0x19, RZ ;  /* 0x00000019503c7819 */ /* 0x010fc400000012ff */
[----:B------:R-:W-:Y:S01]  /*2fa0*/  LOP3.LUT P0, RZ, R64, 0x1, RZ, 0xc0, !PT ;  /* 0x0000000140ff7812 */ /* 0x000fe2000780c0ff */
[----:B------:R-:W-:Y:S01]  /*2fb0*/  LDGSTS.E [R82+0x1a800], desc[UR10][R52.64], P2 ;  /* 0x1a80000034527fae */ /* 0x000fe200091a100a */
[----:B------:R-:W-:Y:S02]  /*2fc0*/  SHF.R.U64 R61, R80, 0x15, RZ ;  /* 0x00000015503d7819 */ /* 0x000fe400000012ff */
[----:B------:R-:W-:Y:S02]  /*2fd0*/  CS2R R64, SRZ ;  /* 0x0000000000407805 */ /* 0x000fe4000001ff00 */
[----:B------:R-:W-:Y:S01]  /*2fe0*/  LOP3.LUT P3, RZ, R60, 0x1, RZ, 0xc0, !PT ;  /* 0x000000013cff7812 */ /* 0x000fe2000786c0ff */
[----:B------:R2:W-:Y:S01]  /*2ff0*/  LDGSTS.E [R82+0x1c800], desc[UR10][R50.64], P5 ;  /* 0x1c80000032527fae */ /* 0x0005e2000a9a100a */
[C---:B------:R-:W-:Y:S02]  /*3000*/  SHF.R.U64 R60, R80.reuse, 0x11, RZ ;  /* 0x00000011503c7819 */ /* 0x040fe400000012ff */
[----:B------:R-:W-:Y:S01]  /*3010*/  LOP3.LUT P2, RZ, R61, 0x1, RZ, 0xc0, !PT ;  /* 0x000000013dff7812 */ /* 0x000fe2000784c0ff */
[----:B------:R-:W-:Y:S01]  /*3020*/  LDGSTS.E [R82+0x1e800], desc[UR10][R48.64], P6 ;  /* 0x1e80000030527fae */ /* 0x000fe2000b1a100a */
[----:B-1----:R-:W-:-:S02]  /*3030*/  SHF.R.U64 R55, R80, 0xd, RZ ;  /* 0x0000000d50377819 */ /* 0x002fc400000012ff */
[----:B------:R-:W-:Y:S01]  /*3040*/  LOP3.LUT P5, RZ, R60, 0x1, RZ, 0xc0, !PT ;  /* 0x000000013cff7812 */ /* 0x000fe200078ac0ff */
[----:B------:R1:W-:Y:S01]  /*3050*/  LDGSTS.E [R81+0x11000], desc[UR10][R44.64], P0 ;  /* 0x110000002c517fae */ /* 0x0003e200081a100a */
[----:B------:R-:W-:Y:S02]  /*3060*/  LOP3.LUT P6, RZ, R55, 0x1, RZ, 0xc0, !PT ;  /* 0x0000000137ff7812 */ /* 0x000fe400078cc0ff */
[----:B------:R-:W-:Y:S02]  /*3070*/  CS2R R60, SRZ ;  /* 0x00000000003c7805 */ /* 0x000fe4000001ff00 */
[C---:B------:R-:W-:Y:S01]  /*3080*/  SHF.R.U64 R54, R80.reuse, 0x9, RZ ;  /* 0x0000000950367819 */ /* 0x040fe200000012ff */
[----:B------:R3:W-:Y:S01]  /*3090*/  LDGSTS.E [R81+0x13000], desc[UR10][R46.64], P3 ;  /* 0x130000002e517fae */ /* 0x0007e200099a100a */
[C---:B--2---:R-:W-:Y:S02]  /*30a0*/  SHF.R.U64 R50, R80.reuse, 0x5, RZ ;  /* 0x0000000550327819 */ /* 0x044fe400000012ff */
[----:B------:R-:W-:Y:S01]  /*30b0*/  SHF.R.U64 R51, R80, 0x1, RZ ;  /* 0x0000000150337819 */ /* 0x000fe200000012ff */
[----:B------:R2:W-:Y:S01]  /*30c0*/  LDGSTS.E [R81+0x15000], desc[UR10][R42.64], P2 ;  /* 0x150000002a517fae */ /* 0x0005e200091a100a */
[----:B------:R-:W-:-:S02]  /*30d0*/  LOP3.LUT P0, RZ, R54, 0x1, RZ, 0xc0, !PT ;  /* 0x0000000136ff7812 */ /* 0x000fc4000780c0ff */
[----:B------:R-:W-:Y:S01]  /*30e0*/  LOP3.LUT P3, RZ, R50, 0x1, RZ, 0xc0, !PT ;  /* 0x0000000132ff7812 */ /* 0x000fe2000786c0ff */
[----:B------:R4:W-:Y:S01]  /*30f0*/  LDGSTS.E [R81+0x17000], desc[UR10][R40.64], P5 ;  /* 0x1700000028517fae */ /* 0x0009e2000a9a100a */
[C---:B------:R-:W-:Y:S02]  /*3100*/  SHF.R.U64 R50, R80.reuse, 0x1c, RZ ;  /* 0x0000001c50327819 */ /* 0x040fe400000012ff */
[----:B------:R-:W-:Y:S01]  /*3110*/  LOP3.LUT P2, RZ, R51, 0x1, RZ, 0xc0, !PT ;  /* 0x0000000133ff7812 */ /* 0x000fe2000784c0ff */
[----:B------:R5:W-:Y:S01]  /*3120*/  LDGSTS.E [R81+0x19000], desc[UR10][R38.64], P6 ;  /* 0x1900000026517fae */ /* 0x000be2000b1a100a */
[----:B-1----:R-:W-:Y:S02]  /*3130*/  SHF.R.U64 R45, R80, 0x18, RZ ;  /* 0x00000018502d7819 */ /* 0x002fe400000012ff */
[----:B---3--:R-:W-:Y:S02]  /*3140*/  CS2R R46, SRZ ;  /* 0x00000000002e7805 */ /* 0x008fe4000001ff00 */
[----:B------:R-:W-:-:S02]  /*3150*/  LOP3.LUT P5, RZ, R50, 0x1, RZ, 0xc0, !PT ;  /* 0x0000000132ff7812 */ /* 0x000fc400078ac0ff */
[----:B--2---:R-:W-:Y:S02]  /*3160*/  CS2R R42, SRZ ;  /* 0x00000000002a7805 */ /* 0x004fe4000001ff00 */
[----:B------:R-:W-:Y:S01]  /*3170*/  LOP3.LUT P6, RZ, R45, 0x1, RZ, 0xc0, !PT ;  /* 0x000000012dff7812 */ /* 0x000fe200078cc0ff */
[----:B------:R1:W-:Y:S01]  /*3180*/  LDGSTS.E [R81+0x1b000], desc[UR10][R34.64], P0 ;  /* 0x1b00000022517fae */ /* 0x0003e200081a100a */
[C---:B------:R-:W-:Y:S02]  /*3190*/  SHF.R.U64 R44, R80.reuse, 0x14, RZ ;  /* 0x00000014502c7819 */ /* 0x040fe400000012ff */
[C---:B----4-:R-:W-:Y:S01]  /*31a0*/  SHF.R.U64 R41, R80.reuse, 0x10, RZ ;  /* 0x0000001050297819 */ /* 0x050fe200000012ff */
[----:B------:R2:W-:Y:S01]  /*31b0*/  LDGSTS.E [R81+0x1d000], desc[UR10][R36.64], P3 ;  /* 0x1d00000024517fae */ /* 0x0005e200099a100a */
[----:B------:R-:W-:Y:S02]  /*31c0*/  SHF.R.U64 R40, R80, 0xc, RZ ;  /* 0x0000000c50287819 */ /* 0x000fe400000012ff */
[----:B-----5:R-:W-:-:S02]  /*31d0*/  CS2R R38, SRZ ;  /* 0x0000000000267805 */ /* 0x020fc4000001ff00 */
[----:B------:R-:W-:Y:S01]  /*31e0*/  LOP3.LUT P0, RZ, R44, 0x1, RZ, 0xc0, !PT ;  /* 0x000000012cff7812 */ /* 0x000fe2000780c0ff */
[----:B------:R3:W-:Y:S01]  /*31f0*/  LDGSTS.E [R81+0x1f000], desc[UR10][R28.64], P2 ;  /* 0x1f0000001c517fae */ /* 0x0007e200091a100a */
[----:B------:R-:W-:Y:S02]  /*3200*/  LOP3.LUT P3, RZ, R41, 0x1, RZ, 0xc0, !PT ;  /* 0x0000000129ff7812 */ /* 0x000fe4000786c0ff */
[----:B------:R-:W-:Y:S02]  /*3210*/  CS2R R44, SRZ ;  /* 0x00000000002c7805 */ /* 0x000fe4000001ff00 */
[----:B------:R-:W-:Y:S01]  /*3220*/  LOP3.LUT P2, RZ, R40, 0x1, RZ, 0xc0, !PT ;  /* 0x0000000128ff7812 */ /* 0x000fe2000784c0ff */
[----:B------:R-:W-:Y:S01]  /*3230*/  LDGSTS.E [R6+0x11800], desc[UR10][R32.64], P5 ;  /* 0x1180000020067fae */ /* 0x000fe2000a9a100a */
[----:B-1----:R-:W-:Y:S02]  /*3240*/  SHF.R.U64 R35, R80, 0x8, RZ ;  /* 0x0000000850237819 */ /* 0x002fe400000012ff */
[----:B------:R-:W-:-:S02]  /*3250*/  CS2R R40, SRZ ;  /* 0x0000000000287805 */ /* 0x000fc4000001ff00 */
[----:B------:R-:W-:Y:S01]  /*3260*/  SHF.R.U64 R80, R80, 0x4, RZ ;  /* 0x0000000450507819 */ /* 0x000fe200000012ff */
[----:B------:R1:W-:Y:S01]  /*3270*/  LDGSTS.E [R6+0x13800], desc[UR10][R30.64], P6 ;  /* 0x138000001e067fae */ /* 0x0003e2000b1a100a */
[----:B------:R-:W-:Y:S02]  /*3280*/  SEL R34, RZ, 0x4, P4 ;  /* 0x00000004ff227807 */ /* 0x000fe40002000000 */
[----:B--2---:R-:W-:Y:S02]  /*3290*/  CS2R R36, SRZ ;  /* 0x0000000000247805 */ /* 0x004fe4000001ff00 */
[----:B------:R-:W-:Y:S01]  /*32a0*/  LOP3.LUT P4, RZ, R35, 0x1, RZ, 0xc0, !PT ;  /* 0x0000000123ff7812 */ /* 0x000fe2000788c0ff */
[----:B------:R2:W-:Y:S01]  /*32b0*/  LDGSTS.E [R6+0x15800], desc[UR10][R24.64], P0 ;  /* 0x1580000018067fae */ /* 0x0005e200081a100a */
[----:B------:R-:W-:Y:S02]  /*32c0*/  LOP3.LUT P5, RZ, R80, 0x1, RZ, 0xc0, !PT ;  /* 0x0000000150ff7812 */ /* 0x000fe400078ac0ff */
[----:B---3--:R-:W-:-:S02]  /*32d0*/  CS2R R28, SRZ ;  /* 0x00000000001c7805 */ /* 0x008fc4000001ff00 */
[----:B------:R-:W-:Y:S01]  /*32e0*/  ISETP.GT.AND P6, PT, R0, 0x3f, PT ;  /* 0x0000003f0000780c */ /* 0x000fe20003fc4270 */
[----:B------:R3:W-:Y:S01]  /*32f0*/  LDGSTS.E [R6+0x17800], desc[UR10][R26.64], P3 ;  /* 0x178000001a067fae */ /* 0x0007e200099a100a */
[----:B------:R-:W-:Y:S02]  /*3300*/  ISETP.GE.AND P0, PT, R95, R4, PT ;  /* 0x000000045f00720c */ /* 0x000fe40003f06270 */
[----:B------:R-:W-:Y:S02]  /*3310*/  CS2R R94, SRZ ;  /* 0x00000000005e7805 */ /* 0x000fe4000001ff00 */
[----:B------:R-:W-:Y:S01]  /*3320*/  SEL R34, R34, RZ, P6 ;  /* 0x000000ff22227207 */ /* 0x000fe20003000000 */
[----:B------:R-:W-:Y:S01]  /*3330*/  LDGSTS.E [R6+0x19800], desc[UR10][R22.64], P2 ;  /* 0x1980000016067fae */ /* 0x000fe200091a100a */
[----:B-1----:R-:W-:Y:S02]  /*3340*/  CS2R R30, SRZ ;  /* 0x00000000001e7805 */ /* 0x002fe4000001ff00 */
[----:B------:R-:W-:-:S02]  /*3350*/  CS2R R32, SRZ ;  /* 0x0000000000207805 */ /* 0x000fc4000001ff00 */
[----:B------:R-:W-:Y:S01]  /*3360*/  ISETP.NE.U32.AND P6, PT, R34, RZ, PT ;  /* 0x000000ff2200720c */ /* 0x000fe20003fc5070 */
[----:B------:R-:W-:Y:S01]  /*3370*/  LDGSTS.E [R6+0x1b800], desc[UR10][R8.64], P4 ;  /* 0x1b80000008067fae */ /* 0x000fe2000a1a100a */
[----:B--2---:R-:W-:Y:S02]  /*3380*/  CS2R R24, SRZ ;  /* 0x0000000000187805 */ /* 0x004fe4000001ff00 */
[----:B------:R-:W-:Y:S01]  /*3390*/  CS2R R34, SRZ ;  /* 0x0000000000227805 */ /* 0x000fe2000001ff00 */
[----:B------:R-:W-:Y:S01]  /*33a0*/  LDGSTS.E [R6+0x1d800], desc[UR10][R20.64], P5 ;  /* 0x1d80000014067fae */ /* 0x000fe2000a9a100a */
[----:B---3--:R-:W-:-:S03]  /*33b0*/  CS2R R26, SRZ ;  /* 0x00000000001a7805 */ /* 0x008fc6000001ff00 */
[----:B------:R-:W-:Y:S01]  /*33c0*/  LDGSTS.E [R6+0x1f800], desc[UR10][R18.64], !P1 ;  /* 0x1f80000012067fae */ /* 0x000fe2000c9a100a */
[----:B------:R-:W-:-:S03]  /*33d0*/  ISETP.GE.AND P1, PT, R0, 0x20, PT ;  /* 0x000000200000780c */ /* 0x000fc60003f26270 */
[----:B------:R-:W0:Y:S04]  /*33e0*/  LDGDEPBAR ;  /* 0x00000000000079af */ /* 0x000e280000000000 */
[----:B------:R-:W-:Y:S04]  /*33f0*/  LDGSTS.E [R84+0x22000], desc[UR10][R16.64], P6 ;  /* 0x2200000010547fae */ /* 0x000fe8000b1a100a */
[----:B------:R-:W-:Y:S04]  /*3400*/  LDGSTS.E [R84+0x22800], desc[UR10][R10.64], P6 ;  /* 0x228000000a547fae */ /* 0x000fe8000b1a100a */
[----:B------:R1:W-:Y:S04]  /*3410*/  LDGSTS.E [R84+0x23000], desc[UR10][R14.64], P6 ;  /* 0x230000000e547fae */ /* 0x0003e8000b1a100a */
[----:B------:R2:W-:Y:S04]  /*3420*/  LDGSTS.E [R84+0x23800], desc[UR10][R12.64], P6 ;  /* 0x238000000c547fae */ /* 0x0005e8000b1a100a */
[----:B------:R-:W0:Y:S01]  /*3430*/  LDGDEPBAR ;  /* 0x00000000000079af */ /* 0x000e220000000000 */
[----:B-1----:R-:W-:-:S02]  /*3440*/  CS2R R14, SRZ ;  /* 0x00000000000e7805 */ /* 0x002fc4000001ff00 */
[----:B--2---:R-:W-:Y:S02]  /*3450*/  CS2R R84, SRZ ;  /* 0x0000000000547805 */ /* 0x004fe4000001ff00 */
[----:B------:R-:W-:Y:S01]  /*3460*/  CS2R R12, SRZ ;  /* 0x00000000000c7805 */ /* 0x000fe2000001ff00 */
[----:B------:R-:W-:Y:S06]  /*3470*/  @!P1 BRA `(.L_x_0) ;  /* 0x0000002c00949947 */ /* 0x000fec0003800000 */
[----:B------:R-:W-:Y:S01]  /*3480*/  SHF.R.S32.HI R4, RZ, 0x1f, R117 ;  /* 0x0000001fff047819 */ /* 0x000fe20000011475 */
[----:B------:R-:W-:Y:S01]  /*3490*/  STL [R1+0x118], R120 ;  /* 0x0001187801007387 */ /* 0x000fe20000100800 */
[----:B------:R-:W-:Y:S01]  /*34a0*/  SHF.R.S32.HI R9, RZ, 0x1f, R2 ;  /* 0x0000001fff097819 */ /* 0x000fe20000011402 */
[----:B------:R-:W-:Y:S01]  /*34b0*/  IMAD.SHL.U32 R10, R119, 0x8, RZ ;  /* 0x00000008770a7824 */ /* 0x000fe200078e00ff */
[----:B------:R-:W-:Y:S01]  /*34c0*/  SHF.L.U64.HI R117, R117, 0x2, R4 ;  /* 0x0000000275757819 */ /* 0x000fe20000010204 */
[----:B------:R-:W-:Y:S01]  /*34d0*/  STL [R1+0x114], R7 ;  /* 0x0001140701007387 */ /* 0x000fe20000100800 */
[----:B------:R-:W-:Y:S02]  /*34e0*/  SHF.L.U64.HI R2, R2, 0x2, R9 ;  /* 0x0000000202027819 */ /* 0x000fe40000010209 */
[----:B------:R-:W-:Y:S01]  /*34f0*/  SHF.R.S32.HI R3, RZ, 0x1f, R104 ;  /* 0x0000001fff037819 */ /* 0x000fe20000011468 */
[----:B------:R-:W-:Y:S01]  /*3500*/  STL [R1+0x110], R5 ;  /* 0x0001100501007387 */ /* 0x000fe20000100800 */
[----:B------:R-:W-:-:S02]  /*3510*/  SHF.R.S32.HI R118, RZ, 0x1f, R119 ;  /* 0x0000001fff767819 */ /* 0x000fc40000011477 */
[----:B------:R-:W-:Y:S01]  /*3520*/  SHF.L.U64.HI R104, R104, 0x2, R3 ;  /* 0x0000000268687819 */ /* 0x000fe20000010203 */
[----:B------:R-:W-:Y:S01]  /*3530*/  STL [R1+0x11c], R117 ;  /* 0x00011c7501007387 */ /* 0x000fe20000100800 */
[----:B------:R-:W-:Y:S02]  /*3540*/  SHF.R.S32.HI R11, RZ, 0x1f, R88 ;  /* 0x0000001fff0b7819 */ /* 0x000fe40000011458 */
[----:B------:R-:W-:Y:S01]  /*3550*/  SHF.R.S32.HI R3, RZ, 0x1f, R0 ;  /* 0x0000001fff037819 */ /* 0x000fe20000011400 */
[----:B------:R1:W-:Y:S01]  /*3560*/  STL [R1+0xdc], R2 ;  /* 0x0000dc0201007387 */ /* 0x0003e20000100800 */
[----:B------:R-:W-:Y:S02]  /*3570*/  SHF.L.U64.HI R12, R119, 0x3, R118 ;  /* 0x00000003770c7819 */ /* 0x000fe40000010276 */
[----:B------:R-:W-:Y:S02]  /*3580*/  LEA R123, P1, R88, R10, 0x2 ;  /* 0x0000000a587b7211 */ /* 0x000fe400078210ff */
[----:B------:R-:W-:-:S02]  /*3590*/  SHF.R.S32.HI R6, RZ, 0x1f, R89 ;  /* 0x0000001fff067819 */ /* 0x000fc40000011459 */
[----:B------:R-:W-:Y:S02]  /*35a0*/  LEA R125, P2, R89, R10, 0x2 ;  /* 0x0000000a597d7211 */ /* 0x000fe400078410ff */
[----:B------:R-:W-:Y:S02]  /*35b0*/  LEA.HI R4, R3, R0, RZ, 0x5 ;  /* 0x0000000003047211 */ /* 0x000fe400078f28ff */
[C---:B-1----:R-:W-:Y:S02]  /*35c0*/  LOP3.LUT R2, R107.reuse, 0x7, RZ, 0xc0, !PT ;  /* 0x000000076b027812 */ /* 0x042fe400078ec0ff */
[----:B------:R-:W-:Y:S01]  /*35d0*/  LEA.HI.X R11, R88, R12, R11, 0x2, P1 ;  /* 0x0000000c580b7211 */ /* 0x000fe200008f140b */
[----:B------:R1:W-:Y:S01]  /*35e0*/  STL [R1+0x120], R4 ;  /* 0x0001200401007387 */ /* 0x0003e20000100800 */
[----:B------:R-:W-:Y:S01]  /*35f0*/  SHF.R.S32.HI R3, RZ, 0x1f, R90 ;  /* 0x0000001fff037819 */ /* 0x000fe2000001145a */
[----:B------:R-:W-:Y:S01]  /*3600*/  IMAD R9, R2, 0x90, RZ ;  /* 0x0000009002097824 */ /* 0x000fe200078e02ff */
[----:B------:R-:W-:Y:S01]  /*3610*/  LEA R8, P1, R90, R10, 0x2 ;  /* 0x0000000a5a087211 */ /* 0x000fe200078210ff */
[----:B------:R-:W-:Y:S01]  /*3620*/  IMAD.SHL.U32 R2, R107, 0x2, RZ ;  /* 0x000000026b027824 */ /* 0x000fe200078e00ff */
[----:B------:R-:W-:Y:S01]  /*3630*/  LEA.HI.X R89, R89, R12, R6, 0x2, P2 ;  /* 0x0000000c59597211 */ /* 0x000fe200010f1406 */
[----:B------:R-:W-:Y:S01]  /*3640*/  IMAD.SHL.U32 R6, R107, 0x20, RZ ;  /* 0x000000206b067824 */ /* 0x000fe200078e00ff */
[----:B------:R-:W-:-:S02]  /*3650*/  SHF.R.S32.HI R0, RZ, 0x1f, R91 ;  /* 0x0000001fff007819 */ /* 0x000fc4000001145b */
[----:B------:R-:W-:Y:S02]  /*3660*/  LOP3.LUT R9, R9, 0x30, R2, 0x78, !PT ;  /* 0x0000003009097812 */ /* 0x000fe400078e7802 */
[----:B------:R-:W-:Y:S02]  /*3670*/  LEA R2, P2, R91, R10, 0x2 ;  /* 0x0000000a5b027211 */ /* 0x000fe400078410ff */
[-C--:B------:R-:W-:Y:S02]  /*3680*/  LEA.HI.X R3, R90, R12.reuse, R3, 0x2, P1 ;  /* 0x0000000c5a037211 */ /* 0x080fe400008f1403 */
[----:B------:R-:W-:Y:S02]  /*3690*/  LEA R105, P1, R121, R105, 0x3 ;  /* 0x0000006979697211 */ /* 0x000fe400078218ff */
[----:B------:R-:W-:Y:S02]  /*36a0*/  LEA.HI.X R91, R91, R12, R0, 0x2, P2 ;  /* 0x0000000c5b5b7211 */ /* 0x000fe400010f1400 */
[----:B------:R-:W-:-:S02]  /*36b0*/  LOP3.LUT R6, R9, 0x400, R6, 0xf8, !PT ;  /* 0x0000040009067812 */ /* 0x000fc400078ef806 */
[----:B------:R-:W-:Y:S02]  /*36c0*/  IADD3 R0, P6, PT, R105, UR12, RZ ;  /* 0x0000000c69007c10 */ /* 0x000fe4000ffde0ff */
[----:B------:R-:W-:Y:S01]  /*36d0*/  IADD3 R123, P2, PT, R123, UR14, RZ ;  /* 0x0000000e7b7b7c10 */ /* 0x000fe2000ff5e0ff */
[----:B------:R-:W-:Y:S01]  /*36e0*/  STL [R1+0x124], R6 ;  /* 0x0001240601007387 */ /* 0x000fe20000100800 */
[----:B-1----:R-:W-:Y:S02]  /*36f0*/  IADD3 R4, P4, PT, R8, UR14, RZ ;  /* 0x0000000e08047c10 */ /* 0x002fe4000ff9e0ff */
[----:B------:R-:W-:Y:S01]  /*3700*/  IADD3 R125, P3, PT, R125, UR14, RZ ;  /* 0x0000000e7d7d7c10 */ /* 0x000fe2000ff7e0ff */
[----:B------:R1:W-:Y:S01]  /*3710*/  STL [R1+0x128], R0 ;  /* 0x0001280001007387 */ /* 0x0003e20000100800 */
[----:B------:R-:W-:Y:S02]  /*3720*/  SHF.R.S32.HI R48, RZ, 0x1f, R121 ;  /* 0x0000001fff307819 */ /* 0x000fe40000011479 */
[----:B------:R-:W-:Y:S01]  /*3730*/  IADD3.X R124, PT, PT, R89, UR15, RZ, P3, !PT ;  /* 0x0000000f597c7c10 */ /* 0x000fe20009ffe4ff */
[----:B------:R2:W-:Y:S01]  /*3740*/  STL [R1+0x12c], R123 ;  /* 0x00012c7b01007387 */ /* 0x0005e20000100800 */
[----:B------:R-:W-:-:S03]  /*3750*/  IADD3.X R122, PT, PT, R11, UR15, RZ, P2, !PT ;  /* 0x0000000f0b7a7c10 */ /* 0x000fc600097fe4ff */
[----:B------:R-:W-:Y:S01]  /*3760*/  STL [R1+0x4], R4 ;  /* 0x0000040401007387 */ /* 0x000fe20000100800 */
[----:B-1----:R-:W-:Y:S02]  /*3770*/  IADD3 R0, P5, PT, R2, UR14, RZ ;  /* 0x0000000e02007c10 */ /* 0x002fe4000ffbe0ff */
[----:B------:R-:W-:-:S03]  /*3780*/  LEA.HI.X R2, R121, R104, R48, 0x3, P1 ;  /* 0x0000006879027211 */ /* 0x000fc600008f1c30 */
[----:B------:R1:W-:Y:S04]  /*3790*/  STL [R1+0xc], R0 ;  /* 0x00000c0001007387 */ /* 0x0003e80000100800 */
[----:B--2---:R-:W2:Y:S01]  /*37a0*/  LDL R123, [R1+0x28] ;  /* 0x00002800017b7983 */ /* 0x004ea20000100800 */
[----:B-1----:R-:W-:Y:S02]  /*37b0*/  IADD3.X R0, PT, PT, R3, UR15, RZ, P4, !PT ;  /* 0x0000000f03007c10 */ /* 0x002fe4000a7fe4ff */
[----:B------:R-:W-:-:S03]  /*37c0*/  IADD3.X R3, PT, PT, R91, UR15, RZ, P5, !PT ;  /* 0x0000000f5b037c10 */ /* 0x000fc6000affe4ff */
[----:B------:R1:W-:Y:S04]  /*37d0*/  STL [R1], R0 ;  /* 0x0000000001007387 */ /* 0x0003e80000100800 */
[----:B-1----:R-:W3:Y:S04]  /*37e0*/  LDL R0, [R1+0x2c] ;  /* 0x00002c0001007983 */ /* 0x002ee80000100800 */
[----:B------:R1:W-:Y:S04]  /*37f0*/  STL [R1+0x8], R3 ;  /* 0x0000080301007387 */ /* 0x0003e80000100800 */
[----:B------:R-:W4:Y:S04]  /*3800*/  LDL R6, [R1+0x30] ;  /* 0x0000300001067983 */ /* 0x000f280000100800 */
[----:B------:R-:W4:Y:S04]  /*3810*/  LDL R4, [R1+0x18] ;  /* 0x0000180001047983 */ /* 0x000f280000100800 */
[----:B------:R-:W4:Y:S04]  /*3820*/  LDL R117, [R1+0x34] ;  /* 0x0000340001757983 */ /* 0x000f280000100800 */
[----:B------:R-:W4:Y:S04]  /*3830*/  LDL R120, [R1+0x38] ;  /* 0x0000380001787983 */ /* 0x000f280000100800 */
[----:B------:R-:W4:Y:S01]  /*3840*/  LDL R7, [R1+0x3c] ;  /* 0x00003c0001077983 */ /* 0x000f220000100800 */
[----:B-1----:R-:W-:-:S03]  /*3850*/  IMAD.MOV.U32 R3, RZ, RZ, R106 ;  /* 0x000000ffff037224 */ /* 0x002fc600078e006a */
[----:B------:R-:W4:Y:S04]  /*3860*/  LDL R5, [R1+0x1c] ;  /* 0x00001c0001057983 */ /* 0x000f280000100800 */
        /* <DEDUP_REMOVED lines=21> */
[----:B------:R-:W4:Y:S01]  /*39c0*/  LDL R79, [R1+0x104] ;  /* 0x00010400014f7983 */ /* 0x000f220000100800 */
[----:B--2---:R-:W-:-:S04]  /*39d0*/  SHF.R.S32.HI R50, RZ, 0x1f, R123 ;  /* 0x0000001fff327819 */ /* 0x004fc8000001147b */
[----:B------:R-:W-:Y:S02]  /*39e0*/  SHF.L.U64.HI R50, R123, 0x2, R50 ;  /* 0x000000027b327819 */ /* 0x000fe40000010232 */
[----:B------:R1:W5:Y:S01]  /*39f0*/  LDL.LU R123, [R1+0x12c] ;  /* 0x00012c00017b7983 */ /* 0x0003620000300800 */
[----:B---3--:R-:W-:-:S04]  /*3a00*/  SHF.R.S32.HI R49, RZ, 0x1f, R0 ;  /* 0x0000001fff317819 */ /* 0x008fc80000011400 */
[----:B------:R-:W-:Y:S02]  /*3a10*/  SHF.L.U64.HI R49, R0, 0x2, R49 ;  /* 0x0000000200317819 */ /* 0x000fe40000010231 */
[----:B------:R1:W5:Y:S01]  /*3a20*/  LDL.LU R0, [R1+0x128] ;  /* 0x0001280001007983 */ /* 0x0003620000300800 */
[----:B----4-:R-:W-:-:S03]  /*3a30*/  SHF.R.S32.HI R23, RZ, 0x1f, R6 ;  /* 0x0000001fff177819 */ /* 0x010fc60000011406 */
[----:B------:R-:W-:Y:S01]  /*3a40*/  STL [R1+0x64], R50 ;  /* 0x0000643201007387 */ /* 0x000fe20000100800 */
[----:B------:R-:W-:Y:S02]  /*3a50*/  SHF.R.S32.HI R22, RZ, 0x1f, R4 ;  /* 0x0000001fff167819 */ /* 0x000fe40000011404 */
[----:B------:R-:W-:Y:S02]  /*3a60*/  SHF.L.U64.HI R23, R6, 0x2, R23 ;  /* 0x0000000206177819 */ /* 0x000fe40000010217 */
[----:B------:R-:W2:Y:S01]  /*3a70*/  LDL.LU R6, [R1+0x124] ;  /* 0x0001240001067983 */ /* 0x000ea20000300800 */
[----:B------:R-:W-:-:S03]  /*3a80*/  SHF.L.U64.HI R22, R4, 0x2, R22 ;  /* 0x0000000204167819 */ /* 0x000fc60000010216 */
[----:B------:R-:W-:Y:S04]  /*3a90*/  STL [R1+0x68], R49 ;  /* 0x0000683101007387 */ /* 0x000fe80000100800 */
[----:B------:R-:W3:Y:S01]  /*3aa0*/  LDL.LU R4, [R1+0x120] ;  /* 0x0001200001047983 */ /* 0x000ee20000300800 */
[----:B------:R-:W-:Y:S02]  /*3ab0*/  SHF.R.S32.HI R21, RZ, 0x1f, R117 ;  /* 0x0000001fff157819 */ /* 0x000fe40000011475 */
[----:B------:R-:W-:Y:S01]  /*3ac0*/  SHF.R.S32.HI R20, RZ, 0x1f, R120 ;  /* 0x0000001fff147819 */ /* 0x000fe20000011478 */
[----:B------:R-:W-:Y:S01]  /*3ad0*/  STL [R1+0x6c], R23 ;  /* 0x00006c1701007387 */ /* 0x000fe20000100800 */
[----:B------:R-:W-:Y:S02]  /*3ae0*/  SHF.L.U64.HI R21, R117, 0x2, R21 ;  /* 0x0000000275157819 */ /* 0x000fe40000010215 */
[----:B------:R-:W-:Y:S01]  /*3af0*/  SHF.R.S32.HI R19, RZ, 0x1f, R7 ;  /* 0x0000001fff137819 */ /* 0x000fe20000011407 */
[----:B------:R1:W5:Y:S01]  /*3b00*/  LDL.LU R117, [R1+0x11c] ;  /* 0x00011c0001757983 */ /* 0x0003620000300800 */
[----:B------:R-:W-:-:S02]  /*3b10*/  SHF.L.U64.HI R20, R120, 0x2, R20 ;  /* 0x0000000278147819 */ /* 0x000fc40000010214 */
[----:B------:R-:W-:Y:S01]  /*3b20*/  SHF.R.S32.HI R18, RZ, 0x1f, R5 ;  /* 0x0000001fff127819 */ /* 0x000fe20000011405 */
[----:B------:R-:W-:Y:S01]  /*3b30*/  STL [R1+0x70], R22 ;  /* 0x0000701601007387 */ /* 0x000fe20000100800 */
[----:B------:R-:W-:-:S03]  /*3b40*/  SHF.L.U64.HI R19, R7, 0x2, R19 ;  /* 0x0000000207137819 */ /* 0x000fc60000010213 */
[----:B------:R1:W5:Y:S01]  /*3b50*/  LDL.LU R120, [R1+0x118] ;  /* 0x0001180001787983 */ /* 0x0003620000300800 */
[----:B------:R-:W-:-:S03]  /*3b60*/  SHF.R.S32.HI R17, RZ, 0x1f, R106 ;  /* 0x0000001fff117819 */ /* 0x000fc6000001146a */
[----:B------:R-:W-:Y:S01]  /*3b70*/  STL [R1+0x74], R21 ;  /* 0x0000741501007387 */ /* 0x000fe20000100800 */
[----:B------:R-:W-:-:S03]  /*3b80*/  SHF.R.S32.HI R16, RZ, 0x1f, R91 ;  /* 0x0000001fff107819 */ /* 0x000fc6000001145b */
[----:B------:R1:W5:Y:S01]  /*3b90*/  LDL.LU R7, [R1+0x114] ;  /* 0x0001140001077983 */ /* 0x0003620000300800 */
[----:B------:R-:W-:-:S03]  /*3ba0*/  SHF.R.S32.HI R15, RZ, 0x1f, R89 ;  /* 0x0000001fff0f7819 */ /* 0x000fc60000011459 */
[----:B------:R4:W-:Y:S01]  /*3bb0*/  STL [R1+0x78], R20 ;  /* 0x0000781401007387 */ /* 0x0009e20000100800 */
[----:B------:R-:W-:Y:S02]  /*3bc0*/  SHF.R.S32.HI R14, RZ, 0x1f, R104 ;  /* 0x0000001fff0e7819 */ /* 0x000fe40000011468 */
[----:B------:R-:W-:Y:S02]  /*3bd0*/  SHF.R.S32.HI R13, RZ, 0x1f, R105 ;  /* 0x0000001fff0d7819 */ /* 0x000fe40000011469 */
[----:B------:R-:W-:Y:S02]  /*3be0*/  SHF.R.S32.HI R11, RZ, 0x1f, R90 ;  /* 0x0000001fff0b7819 */ /* 0x000fe4000001145a */
[----:B----4-:R-:W-:Y:S02]  /*3bf0*/  SHF.L.U64.HI R20, R5, 0x2, R18 ;  /* 0x0000000205147819 */ /* 0x010fe40000010212 */
[----:B------:R1:W5:Y:S01]  /*3c00*/  LDL.LU R5, [R1+0x110] ;  /* 0x0001100001057983 */ /* 0x0003620000300800 */
[----:B------:R-:W-:-:S03]  /*3c10*/  SHF.L.U64.HI R18, R91, 0x2, R16 ;  /* 0x000000025b127819 */ /* 0x000fc60000010210 */
[----:B------:R4:W-:Y:S01]  /*3c20*/  STL [R1+0x7c], R19 ;  /* 0x00007c1301007387 */ /* 0x0009e20000100800 */
[----:B------:R-:W-:Y:S02]  /*3c30*/  SHF.R.S32.HI R10, RZ, 0x1f, R88 ;  /* 0x0000001fff0a7819 */ /* 0x000fe40000011458 */
[----:B------:R-:W-:Y:S01]  /*3c40*/  SHF.R.S32.HI R9, RZ, 0x1f, R72 ;  /* 0x0000001fff097819 */ /* 0x000fe20000011448 */
[----:B------:R-:W-:Y:S01]  /*3c50*/  STL [R1+0x80], R20 ;  /* 0x0000801401007387 */ /* 0x000fe20000100800 */
[----:B------:R-:W-:Y:S02]  /*3c60*/  SHF.L.U64.HI R16, R104, 0x2, R14 ;  /* 0x0000000268107819 */ /* 0x000fe4000001020e */
[----:B----4-:R-:W-:Y:S02]  /*3c70*/  SHF.L.U64.HI R19, R106, 0x2, R17 ;  /* 0x000000026a137819 */ /* 0x010fe40000010211 */
[----:B------:R-:W-:Y:S02]  /*3c80*/  SHF.L.U64.HI R17, R89, 0x2, R15 ;  /* 0x0000000259117819 */ /* 0x000fe4000001020f */
[----:B------:R-:W-:Y:S01]  /*3c90*/  SHF.R.S32.HI R8, RZ, 0x1f, R73 ;  /* 0x0000001fff087819 */ /* 0x000fe20000011449 */
[----:B------:R-:W-:Y:S01]  /*3ca0*/  STL [R1+0x84], R19 ;  /* 0x0000841301007387 */ /* 0x000fe20000100800 */
[----:B------:R-:W-:-:S02]  /*3cb0*/  SHF.L.U64.HI R15, R105, 0x2, R13 ;  /* 0x00000002690f7819 */ /* 0x000fc4000001020d */
[----:B------:R-:W-:Y:S01]  /*3cc0*/  SHF.R.S32.HI R51, RZ, 0x1f, R74 ;  /* 0x0000001fff337819 */ /* 0x000fe2000001144a */
[----:B------:R-:W-:Y:S01]  /*3cd0*/  STL [R1+0x88], R18 ;  /* 0x0000881201007387 */ /* 0x000fe20000100800 */
[----:B------:R-:W-:Y:S02]  /*3ce0*/  SHF.L.U64.HI R14, R90, 0x2, R11 ;  /* 0x000000025a0e7819 */ /* 0x000fe4000001020b */
[----:B------:R-:W-:Y:S01]  /*3cf0*/  SHF.R.S32.HI R52, RZ, 0x1f, R75 ;  /* 0x0000001fff347819 */ /* 0x000fe2000001144b */
[----:B------:R-:W-:Y:S01]  /*3d00*/  STL [R1+0x8c], R17 ;  /* 0x00008c1101007387 */ /* 0x000fe20000100800 */
[----:B------:R-:W-:Y:S02]  /*3d10*/  SHF.L.U64.HI R13, R88, 0x2, R10 ;  /* 0x00000002580d7819 */ /* 0x000fe4000001020a */
[----:B------:R-:W-:Y:S01]  /*3d20*/  SHF.L.U64.HI R11, R72, 0x2, R9 ;  /* 0x00000002480b7819 */ /* 0x000fe20000010209 */
[----:B------:R-:W-:Y:S01]  /*3d30*/  STL [R1+0x90], R16 ;  /* 0x0000901001007387 */ /* 0x000fe20000100800 */
[----:B------:R-:W-:-:S02]  /*3d40*/  SHF.L.U64.HI R10, R73, 0x2, R8 ;  /* 0x00000002490a7819 */ /* 0x000fc40000010208 */
[----:B------:R-:W-:Y:S01]  /*3d50*/  SHF.L.U64.HI R9, R74, 0x2, R51 ;  /* 0x000000024a097819 */ /* 0x000fe20000010233 */
[----:B------:R-:W-:Y:S01]  /*3d60*/  STL [R1+0x94], R15 ;  /* 0x0000940f01007387 */ /* 0x000fe20000100800 */
[----:B------:R-:W-:Y:S02]  /*3d70*/  SHF.R.S32.HI R53, RZ, 0x1f, R80 ;  /* 0x0000001fff357819 */ /* 0x000fe40000011450 */
[----:B------:R-:W-:Y:S01]  /*3d80*/  SHF.L.U64.HI R8, R75, 0x2, R52 ;  /* 0x000000024b087819 */ /* 0x000fe20000010234 */
[----:B------:R-:W-:Y:S01]  /*3d90*/  STL [R1+0x98], R14 ;  /* 0x0000980e01007387 */ /* 0x000fe20000100800 */
[----:B------:R-:W-:Y:S02]  /*3da0*/  SHF.R.S32.HI R54, RZ, 0x1f, R81 ;  /* 0x0000001fff367819 */ /* 0x000fe40000011451 */
[----:B------:R-:W-:Y:S01]  /*3db0*/  SHF.R.S32.HI R55, RZ, 0x1f, R82 ;  /* 0x0000001fff377819 */ /* 0x000fe20000011452 */
[----:B------:R-:W-:Y:S04]  /*3dc0*/  STL [R1+0x9c], R13 ;  /* 0x00009c0d01007387 */ /* 0x000fe80000100800 */
[----:B------:R-:W-:Y:S01]  /*3dd0*/  STL [R1+0xa0], R11 ;  /* 0x0000a00b01007387 */ /* 0x000fe20000100800 */
[----:B------:R-:W-:-:S03]  /*3de0*/  SHF.R.S32.HI R56, RZ, 0x1f, R70 ;  /* 0x0000001fff387819 */ /* 0x000fc60000011446 */
[----:B------:R4:W-:Y:S01]  /*3df0*/  STL [R1+0xa4], R10 ;  /* 0x0000a40a01007387 */ /* 0x0009e20000100800 */
[----:B------:R-:W-:-:S03]  /*3e00*/  SHF.R.S32.HI R57, RZ, 0x1f, R71 ;  /* 0x0000001fff397819 */ /* 0x000fc60000011447 */
[----:B------:R1:W-:Y:S01]  /*3e10*/  STL [R1+0xa8], R9 ;  /* 0x0000a80901007387 */ /* 0x0003e20000100800 */
[----:B------:R-:W-:-:S03]  /*3e20*/  SHF.R.S32.HI R58, RZ, 0x1f, R83 ;  /* 0x0000001fff3a7819 */ /* 0x000fc60000011453 */
[----:B------:R1:W-:Y:S01]  /*3e30*/  STL [R1+0xac], R8 ;  /* 0x0000ac0801007387 */ /* 0x0003e20000100800 */
[----:B----4-:R-:W-:Y:S02]  /*3e40*/  SHF.L.U64.HI R10, R80, 0x2, R53 ;  /* 0x00000002500a7819 */ /* 0x010fe40000010235 */
[----:B-1----:R-:W-:-:S03]  /*3e50*/  SHF.L.U64.HI R9, R81, 0x2, R54 ;  /* 0x0000000251097819 */ /* 0x002fc60000010236 */
[----:B------:R1:W-:Y:S01]  /*3e60*/  STL [R1+0xb0], R10 ;  /* 0x0000b00a01007387 */ /* 0x0003e20000100800 */
[----:B------:R-:W-:-:S03]  /*3e70*/  SHF.L.U64.HI R8, R82, 0x2, R55 ;  /* 0x0000000252087819 */ /* 0x000fc60000010237 */
[----:B------:R4:W-:Y:S01]  /*3e80*/  STL [R1+0xb4], R9 ;  /* 0x0000b40901007387 */ /* 0x0009e20000100800 */
[----:B------:R-:W-:-:S03]  /*3e90*/  SHF.R.S32.HI R59, RZ, 0x1f, R69 ;  /* 0x0000001fff3b7819 */ /* 0x000fc60000011445 */
[----:B------:R4:W-:Y:S01]  /*3ea0*/  STL [R1+0xb8], R8 ;  /* 0x0000b80801007387 */ /* 0x0009e20000100800 */
[----:B-1----:R-:W-:Y:S02]  /*3eb0*/  SHF.L.U64.HI R10, R70, 0x2, R56 ;  /* 0x00000002460a7819 */ /* 0x002fe40000010238 */
[----:B------:R-:W-:Y:S02]  /*3ec0*/  SHF.R.S32.HI R60, RZ, 0x1f, R77 ;  /* 0x0000001fff3c7819 */ /* 0x000fe4000001144d */
[----:B----4-:R-:W-:Y:S01]  /*3ed0*/  SHF.L.U64.HI R9, R71, 0x2, R57 ;  /* 0x0000000247097819 */ /* 0x010fe20000010239 */
[----:B------:R1:W-:Y:S01]  /*3ee0*/  STL [R1+0xbc], R10 ;  /* 0x0000bc0a01007387 */ /* 0x0003e20000100800 */
[----:B------:R-:W-:Y:S02]  /*3ef0*/  SHF.R.S32.HI R61, RZ, 0x1f, R76 ;  /* 0x0000001fff3d7819 */ /* 0x000fe4000001144c */
[----:B------:R-:W-:Y:S01]  /*3f00*/  SHF.L.U64.HI R8, R83, 0x2, R58 ;  /* 0x0000000253087819 */ /* 0x000fe2000001023a */
[----:B------:R4:W-:Y:S01]  /*3f10*/  STL [R1+0xc0], R9 ;  /* 0x0000c00901007387 */ /* 0x0009e20000100800 */
[----:B------:R-:W-:-:S03]  /*3f20*/  SHF.R.S32.HI R62, RZ, 0x1f, R78 ;  /* 0x0000001fff3e7819 */ /* 0x000fc6000001144e */
[----:B------:R4:W-:Y:S01]  /*3f30*/  STL [R1+0xc4], R8 ;  /* 0x0000c40801007387 */ /* 0x0009e20000100800 */
[----:B-1----:R-:W-:Y:S02]  /*3f40*/  SHF.L.U64.HI R10, R69, 0x2, R59 ;  /* 0x00000002450a7819 */ /* 0x002fe4000001023b */
[----:B----4-:R-:W-:-:S03]  /*3f50*/  SHF.L.U64.HI R9, R77, 0x2, R60 ;  /* 0x000000024d097819 */ /* 0x010fc6000001023c */
[----:B------:R1:W-:Y:S01]  /*3f60*/  STL [R1+0xc8], R10 ;  /* 0x0000c80a01007387 */ /* 0x0003e20000100800 */
[----:B------:R-:W-:-:S03]  /*3f70*/  SHF.L.U64.HI R8, R76, 0x2, R61 ;  /* 0x000000024c087819 */ /* 0x000fc6000001023d */
[----:B------:R4:W-:Y:S01]  /*3f80*/  STL [R1+0xcc], R9 ;  /* 0x0000cc0901007387 */ /* 0x0009e20000100800 */
[----:B------:R-:W-:-:S03]  /*3f90*/  SHF.R.S32.HI R63, RZ, 0x1f, R79 ;  /* 0x0000001fff3f7819 */ /* 0x000fc6000001144f */
[----:B------:R3:W-:Y:S01]  /*3fa0*/  STL [R1+0xd0], R8 ;  /* 0x0000d00801007387 */ /* 0x0007e20000100800 */
[----:B-1----:R-:W-:Y:S02]  /*3fb0*/  SHF.L.U64.HI R10, R78, 0x2, R62 ;  /* 0x000000024e0a7819 */ /* 0x002fe4000001023e */
[----:B----4-:R-:W-:-:S03]  /*3fc0*/  SHF.L.U64.HI R9, R79, 0x2, R63 ;  /* 0x000000024f097819 */ /* 0x010fc6000001023f */
[----:B------:R1:W-:Y:S04]  /*3fd0*/  STL [R1+0xd4], R10 ;  /* 0x0000d40a01007387 */ /* 0x0003e80000100800 */
[----:B------:R4:W-:Y:S01]  /*3fe0*/  STL [R1+0xd8], R9 ;  /* 0x0000d80901007387 */ /* 0x0009e20000100800 */
[----:B------:R-:W-:Y:S02]  /*3ff0*/  LOP3.LUT R68, R107, 0x3, RZ, 0xc0, !PT ;  /* 0x000000036b447812 */ /* 0x000fe400078ec0ff */
[----:B------:R-:W-:-:S03]  /*4000*/  SHF.L.U64.HI R48, R121, 0x2, R48 ;  /* 0x0000000279307819 */ /* 0x000fc60000010230 */
[----:B------:R-:W-:Y:S01]  /*4010*/  IMAD R48, R68, 0x820, RZ ;  /* 0x0000082044307824 */ /* 0x000fe200078e02ff */
[C---:B------:R-:W-:Y:S01]  /*4020*/  SHF.L.U64.HI R118, R119.reuse, 0x2, R118 ;  /* 0x0000000277767819 */ /* 0x040fe20000010276 */
[----:B------:R-:W-:Y:S01]  /*4030*/  IMAD.SHL.U32 R119, R119, 0x4, RZ ;  /* 0x0000000477777824 */ /* 0x000fe200078e00ff */
[----:B------:R-:W-:Y:S01]  /*4040*/  IADD3.X R2, PT, PT, R2, UR13, RZ, P6, !PT ;  /* 0x0000000d02027c10 */ /* 0x000fe2000b7fe4ff */
[----:B------:R-:W-:Y:S01]  /*4050*/  IMAD.MOV.U32 R116, RZ, RZ, RZ ;  /* 0x000000ffff747224 */ /* 0x000fe200078e00ff */
[----:B------:R-:W-:Y:S02]  /*4060*/  CS2R R112, SRZ ;  /* 0x0000000000707805 */ /* 0x000fe4000001ff00 */
[----:B------:R-:W-:Y:S02]  /*4070*/  CS2R R114, SRZ ;  /* 0x0000000000727805 */ /* 0x000fe4000001ff00 */
[----:B------:R-:W-:Y:S02]  /*4080*/  CS2R R64, SRZ ;  /* 0x0000000000407805 */ /* 0x000fe4000001ff00 */
[----:B------:R-:W-:-:S02]  /*4090*/  CS2R R66, SRZ ;  /* 0x0000000000427805 */ /* 0x000fc4000001ff00 */
[----:B------:R-:W-:Y:S02]  /*40a0*/  CS2R R108, SRZ ;  /* 0x00000000006c7805 */ /* 0x000fe4000001ff00 */
[----:B------:R-:W-:Y:S02]  /*40b0*/  CS2R R110, SRZ ;  /* 0x00000000006e7805 */ /* 0x000fe4000001ff00 */
        /* <DEDUP_REMOVED lines=25> */
[----:B------:R-:W-:Y:S01]  /*4250*/  CS2R R74, SRZ ;  /* 0x00000000004a7805 */ /* 0x000fe2000001ff00 */
[----:B------:R-:W-:Y:S01]  /*4260*/  UMOV UR5, 0x1 ;  /* 0x0000000100057882 */ /* 0x000fe20000000000 */
[----:B------:R-:W-:Y:S01]  /*4270*/  UMOV UR6, 0xffffffff ;  /* 0xffffffff00067882 */ /* 0x000fe20000000000 */
[----:B---3--:R-:W-:-:S05]  /*4280*/  SHF.R.S32.HI R8, RZ, 0x5, R4 ;  /* 0x00000005ff087819 */ /* 0x008fca0000011404 */
[----:B-1----:R-:W-:Y:S01]  /*4290*/  VIADD R10, R8, 0xfffffffe ;  /* 0xfffffffe080a7836 */ /* 0x002fe20000000000 */
[----:B------:R2:W-:Y:S04]  /*42a0*/  STL [R1+0x14], R8 ;  /* 0x0000140801007387 */ /* 0x0005e80000100800 */
[----:B------:R1:W-:Y:S01]  /*42b0*/  STL [R1+0x10c], R10 ;  /* 0x00010c0a01007387 */ /* 0x0003e20000100800 */
[----:B------:R-:W-:-:S04]  /*42c0*/  LOP3.LUT R4, R48, 0x1dc, R107, 0x78, !PT ;  /* 0x000001dc30047812 */ /* 0x000fc800078e786b */
[----:B----4-:R-:W-:Y:S02]  /*42d0*/  LOP3.LUT R9, R4, 0x20, RZ, 0x3c, !PT ;  /* 0x0000002004097812 */ /* 0x010fe400078e3cff */
[----:B--2---:R-:W-:-:S07]  /*42e0*/  LOP3.LUT R8, R6, 0x40, RZ, 0x3c, !PT ;  /* 0x0000004006087812 */ /* 0x004fce00078e3cff */
.L_x_1:
[----:B------:R-:W-:-:S04]  /*42f0*/  DEPBAR.LE SB0, 0x2 ;  /* 0x000080800000791a */ /* 0x000fc80000000000 */
[----:B------:R-:W-:Y:S01]  /*4300*/  UIADD3 UR6, UPT, UPT, UR6, 0x1, URZ ;  /* 0x0000000106067890 */ /* 0x000fe2000fffe0ff */
[----:B------:R-:W-:Y:S02]  /*4310*/  LOP3.LUT R8, R4, 0x20, RZ, 0x3c, !PT ;  /* 0x0000002004087812 */ /* 0x000fe400078e3cff */
[----:B------:R-:W-:Y:S01]  /*4320*/  LOP3.LUT R104, R6, 0x40, RZ, 0x3c, !PT ;  /* 0x0000004006687812 */ /* 0x000fe200078e3cff */
[----:B------:R-:W-:-:S04]  /*4330*/  UISETP.GT.AND UP0, UPT, UR6, 0x1, UPT ;  /* 0x000000010600788c */ /* 0x000fc8000bf04270 */
[----:B------:R-:W-:-:S04]  /*4340*/  USEL UR6, UR6, URZ, !UP0 ;  /* 0x000000ff06067287 */ /* 0x000fc8000c000000 */
[----:B------:R-:W-:Y:S01]  /*4350*/  ULEA UR7, UR6, UR4, 0x10 ;  /* 0x0000000406077291 */ /* 0x000fe2000f8e80ff */
[----:B------:R-:W-:Y:S01]  /*4360*/  BAR.SYNC.DEFER_BLOCKING 0x0 ;  /* 0x0000000000007b1d */ /* 0x000fe20000010000 */
[----:B------:R-:W-:-:S07]  /*4370*/  ULEA UR8, UR6, UR4, 0xd ;  /* 0x0000000406087291 */ /* 0x000fce000f8e68ff */
[----:B------:R-:W-:Y:S04]  /*4380*/  LDS R20, [R4+UR7] ;  /* 0x0000000704147984 */ /* 0x000fe80008000800 */
[----:B------:R-:W-:Y:S04]  /*4390*/  LDS R22, [R4+UR7+0x2000] ;  /* 0x0020000704167984 */ /* 0x000fe80008000800 */
[----:B------:R-:W-:Y:S04]  /*43a0*/  LDS R21, [R8+UR7] ;  /* 0x0000000708157984 */ /* 0x000fe80008000800 */
[----:B------:R-:W-:Y:S04]  /*43b0*/  LDS R23, [R8+UR7+0x2000] ;  /* 0x0020000708177984 */ /* 0x000fe80008000800 */
[----:B------:R-:W2:Y:S04]  /*43c0*/  LDSM.16.M88.4 R16, [R6+UR8+0x20000] ;  /* 0x020000080610783b */ /* 0x000ea80008000200 */
[----:B------:R-:W3:Y:S04]  /*43d0*/  LDSM.16.M88.4 R48, [R6+UR8+0x20800] ;  /* 0x020800080630783b */ /* 0x000ee80008000200 */
[----:B------:R-:W4:Y:S04]  /*43e0*/  LDSM.16.M88.4 R52, [R6+UR8+0x21000] ;  /* 0x021000080634783b */ /* 0x000f280008000200 */
[----:B-1----:R-:W1:Y:S04]  /*43f0*/  LDSM.16.M88.4 R8, [R6+UR8+0x21800] ;  /* 0x021800080608783b */ /* 0x002e680008000200 */
[----:B------:R-:W-:Y:S04]  /*4400*/  LDS R88, [R4+UR7+0x200] ;  /* 0x0002000704587984 */ /* 0x000fe80008000800 */
[----:B------:R-:W-:Y:S01]  /*4410*/  LDS R90, [R4+UR7+0x2200] ;  /* 0x00220007045a7984 */ /* 0x000fe20008000800 */
[----:B------:R-:W-:Y:S01]  /*4420*/  ISETP.GT.AND P2, PT, R3, RZ, PT ;  /* 0x000000ff0300720c */ /* 0x000fe20003f44270 */
[----:B------:R-:W-:-:S02]  /*4430*/  UIADD3 UR5, UPT, UPT, UR5, 0x1, URZ ;  /* 0x0000000105057890 */ /* 0x000fc4000fffe0ff */
[----:B------:R-:W-:Y:S01]  /*4440*/  LDS R106, [R4+UR7+0xe200] ;  /* 0x00e20007046a7984 */ /* 0x000fe20008000800 */
[----:B--2---:R-:W-:Y:S01]  /*4450*/  HMMA.1688.F32.TF32 R68, R20, R16, R112 ;  /* 0x000000101444723c */ /* 0x004fe20000081070 */
[----:B------:R-:W-:-:S05]  /*4460*/  LOP3.LUT R115, R4, 0x20, RZ, 0x3c, !PT ;  /* 0x0000002004737812 */ /* 0x000fca00078e3cff */
[----:B------:R-:W-:Y:S02]  /*4470*/  LDS R89, [R115+UR7+0x200] ;  /* 0x0002000773597984 */ /* 0x000fe40008000800 */
[C---:B---3--:R-:W-:Y:S02]  /*4480*/  HMMA.1688.F32.TF32 R64, R20.reuse, R48, R64 ;  /* 0x000000301440723c */ /* 0x048fe40000081040 */
[----:B------:R-:W2:Y:S04]  /*4490*/  LDS R91, [R115+UR7+0x2200] ;  /* 0x00220007735b7984 */ /* 0x000ea80008000800 */
[----:B------:R-:W-:Y:S02]  /*44a0*/  LDS R105, [R115+UR7+0xc200] ;  /* 0x00c2000773697984 */ /* 0x000fe40008000800 */
[C---:B----4-:R-:W-:Y:S02]  /*44b0*/  HMMA.1688.F32.TF32 R76, R20.reuse, R52, R108 ;  /* 0x00000034144c723c */ /* 0x050fe4000008106c */
[----:B------:R-:W-:Y:S06]  /*44c0*/  LDS R107, [R115+UR7+0xe200] ;  /* 0x00e20007736b7984 */ /* 0x000fec0008000800 */
[----:B-1----:R-:W-:Y:S08]  /*44d0*/  HMMA.1688.F32.TF32 R20, R20, R8, R100 ;  /* 0x000000081414723c */ /* 0x002ff00000081064 */
[C---:B--2---:R-:W-:Y:S08]  /*44e0*/  HMMA.1688.F32.TF32 R80, R88.reuse, R16, R96 ;  /* 0x000000105850723c */ /* 0x044ff00000081060 */
[C---:B------:R-:W-:Y:S01]  /*44f0*/  HMMA.1688.F32.TF32 R56, R88.reuse, R48, R92 ;  /* 0x000000305838723c */ /* 0x040fe2000008105c */
[----:B------:R-:W-:Y:S04]  /*4500*/  LDS R92, [R4+UR7+0x600] ;  /* 0x00060007045c7984 */ /* 0x000fe80008000800 */
[----:B------:R-:W-:Y:S03]  /*4510*/  LDS R94, [R4+UR7+0x2600] ;  /* 0x00260007045e7984 */ /* 0x000fe60008000800 */
[C---:B------:R-:W-:Y:S01]  /*4520*/  HMMA.1688.F32.TF32 R84, R88.reuse, R52, R84 ;  /* 0x000000345854723c */ /* 0x040fe20000081054 */
[----:B------:R-:W-:Y:S04]  /*4530*/  LDS R93, [R115+UR7+0x600] ;  /* 0x00060007735d7984 */ /* 0x000fe80008000800 */
[----:B------:R-:W1:Y:S03]  /*4540*/  LDS R95, [R115+UR7+0x2600] ;  /* 0x00260007735f7984 */ /* 0x000e660008000800 */
[----:B------:R-:W-:Y:S01]  /*4550*/  HMMA.1688.F32.TF32 R24, R88, R8, R24 ;  /* 0x000000085818723c */ /* 0x000fe20000081018 */
[----:B------:R-:W-:Y:S04]  /*4560*/  LDS R88, [R4+UR7+0x400] ;  /* 0x0004000704587984 */ /* 0x000fe80008000800 */
[----:B------:R-:W-:Y:S04]  /*4570*/  LDS R90, [R4+UR7+0x2400] ;  /* 0x00240007045a7984 */ /* 0x000fe80008000800 */
[----:B------:R-:W-:Y:S04]  /*4580*/  LDS R89, [R115+UR7+0x400] ;  /* 0x0004000773597984 */ /* 0x000fe80008000800 */
[----:B------:R-:W2:Y:S01]  /*4590*/  LDS R91, [R115+UR7+0x2400] ;  /* 0x00240007735b7984 */ /* 0x000ea20008000800 */
[C---:B-1----:R-:W-:Y:S08]  /*45a0*/  HMMA.1688.F32.TF32 R44, R92.reuse, R16, R44 ;  /* 0x000000105c2c723c */ /* 0x042ff0000008102c */
[----:B------:R-:W-:Y:S08]  /*45b0*/  HMMA.1688.F32.TF32 R12, R92, R48, R12 ;  /* 0x000000305c0c723c */ /* 0x000ff0000008100c */
[C---:B--2---:R-:W-:Y:S08]  /*45c0*/  HMMA.1688.F32.TF32 R28, R88.reuse, R16, R28 ;  /* 0x00000010581c723c */ /* 0x044ff0000008101c */
[C---:B------:R-:W-:Y:S08]  /*45d0*/  HMMA.1688.F32.TF32 R32, R88.reuse, R48, R32 ;  /* 0x000000305820723c */ /* 0x040ff00000081020 */
[C---:B------:R-:W-:Y:S08]  /*45e0*/  HMMA.1688.F32.TF32 R36, R88.reuse, R52, R36 ;  /* 0x000000345824723c */ /* 0x040ff00000081024 */
[----:B------:R-:W-:Y:S01]  /*45f0*/  HMMA.1688.F32.TF32 R40, R88, R8, R40 ;  /* 0x000000085828723c */ /* 0x000fe20000081028 */
        /* <DEDUP_REMOVED lines=19> */
[----:B------:R-:W-:Y:S03]  /*4730*/  LDS R22, [R4+UR7+0x6600] ;  /* 0x0066000704167984 */ /* 0x000fe60008000800 */
[C---:B--2---:R-:W-:Y:S01]  /*4740*/  HMMA.1688.F32.TF32 R76, R92.reuse, R18, R80 ;  /* 0x000000125c4c723c */ /* 0x044fe20000081050 */
[----:B------:R-:W-:Y:S04]  /*4750*/  LDS R21, [R115+UR7+0x4600] ;  /* 0x0046000773157984 */ /* 0x000fe80008000800 */
[----:B------:R-:W2:Y:S03]  /*4760*/  LDS R23, [R115+UR7+0x6600] ;  /* 0x0066000773177984 */ /* 0x000ea60008000800 */
[C---:B------:R-:W-:Y:S08]  /*4770*/  HMMA.1688.F32.TF32 R80, R92.reuse, R50, R56 ;  /* 0x000000325c50723c */ /* 0x040ff00000081038 */
[C---:B------:R-:W-:Y:S08]  /*4780*/  HMMA.1688.F32.TF32 R84, R92.reuse, R54, R84 ;  /* 0x000000365c54723c */ /* 0x040ff00000081054 */
[----:B------:R-:W-:Y:S01]  /*4790*/  HMMA.1688.F32.TF32 R24, R92, R10, R24 ;  /* 0x0000000a5c18723c */ /* 0x000fe20000081018 */
[----:B------:R-:W-:Y:S04]  /*47a0*/  LDS R92, [R4+UR7+0x8200] ;  /* 0x00820007045c7984 */ /* 0x000fe80008000800 */
[----:B------:R-:W-:Y:S03]  /*47b0*/  LDS R94, [R4+UR7+0xa200] ;  /* 0x00a20007045e7984 */ /* 0x000fe60008000800 */
[C---:B-1----:R-:W-:Y:S01]  /*47c0*/  HMMA.1688.F32.TF32 R32, R64.reuse, R50, R32 ;  /* 0x000000324020723c */ /* 0x042fe20000081020 */
[----:B------:R-:W-:Y:S04]  /*47d0*/  LDS R93, [R115+UR7+0x8200] ;  /* 0x00820007735d7984 */ /* 0x000fe80008000800 */
[----:B------:R-:W-:Y:S03]  /*47e0*/  LDS R95, [R115+UR7+0xa200] ;  /* 0x00a20007735f7984 */ /* 0x000fe60008000800 */
[C---:B------:R-:W-:Y:S08]  /*47f0*/  HMMA.1688.F32.TF32 R28, R64.reuse, R18, R28 ;  /* 0x00000012401c723c */ /* 0x040ff0000008101c */
[C---:B------:R-:W-:Y:S08]  /*4800*/  HMMA.1688.F32.TF32 R36, R64.reuse, R54, R36 ;  /* 0x000000364024723c */ /* 0x040ff00000081024 */
[----:B------:R-:W-:Y:S08]  /*4810*/  HMMA.1688.F32.TF32 R40, R64, R10, R40 ;  /* 0x0000000a4028723c */ /* 0x000ff00000081028 */
[C---:B--2---:R-:W-:Y:S01]  /*4820*/  HMMA.1688.F32.TF32 R44, R20.reuse, R18, R44 ;  /* 0x00000012142c723c */ /* 0x044fe2000008102c */
[----:B------:R-:W1:Y:S07]  /*4830*/  LDSM.16.M88.4 R16, [R104+UR8+0x21000] ;  /* 0x021000086810783b */ /* 0x000e6e0008000200 */
[C---:B------:R-:W-:Y:S01]  /*4840*/  HMMA.1688.F32.TF32 R48, R20.reuse, R50, R12 ;  /* 0x000000321430723c */ /* 0x040fe2000008100c */
[----:B------:R-:W2:Y:S07]  /*4850*/  LDSM.16.M88.4 R12, [R104+UR8+0x20800] ;  /* 0x02080008680c783b */ /* 0x000eae0008000200 */
[C---:B------:R-:W-:Y:S01]  /*4860*/  HMMA.1688.F32.TF32 R56, R20.reuse, R10, R72 ;  /* 0x0000000a1438723c */ /* 0x040fe20000081048 */
[----:B------:R-:W-:Y:S04]  /*4870*/  LDS R72, [R4+UR7+0x8000] ;  /* 0x0080000704487984 */ /* 0x000fe80008000800 */
[----:B------:R-:W-:Y:S03]  /*4880*/  LDS R74, [R4+UR7+0xa000] ;  /* 0x00a00007044a7984 */ /* 0x000fe60008000800 */
[----:B------:R-:W-:Y:S01]  /*4890*/  HMMA.1688.F32.TF32 R52, R20, R54, R60 ;  /* 0x000000361434723c */ /* 0x000fe2000008103c */
[----:B------:R-:W-:Y:S04]  /*48a0*/  LDS R73, [R115+UR7+0x8000] ;  /* 0x0080000773497984 */ /* 0x000fe80008000800 */
[----:B------:R-:W3:Y:S04]  /*48b0*/  LDS R75, [R115+UR7+0xa000] ;  /* 0x00a00007734b7984 */ /* 0x000ee80008000800 */
[----:B------:R-:W4:Y:S04]  /*48c0*/  LDSM.16.M88.4 R8, [R104+UR8+0x20000] ;  /* 0x020000086808783b */ /* 0x000f280008000200 */
[----:B------:R-:W4:Y:S01]  /*48d0*/  LDSM.16.M88.4 R20, [R104+UR8+0x21800] ;  /* 0x021800086814783b */ /* 0x000f220008000200 */
[C---:B-1----:R-:W-:Y:S03]  /*48e0*/  HMMA.1688.F32.TF32 R84, R92.reuse, R16, R84 ;  /* 0x000000105c54723c */ /* 0x042fe60000081054 */
[----:B------:R-:W-:Y:S05]  /*48f0*/  LDS R104, [R4+UR7+0xc200] ;  /* 0x00c2000704687984 */ /* 0x000fea0008000800 */
[-C--:B--2---:R-:W-:Y:S08]  /*4900*/  HMMA.1688.F32.TF32 R80, R92, R12.reuse, R80 ;  /* 0x0000000c5c50723c */ /* 0x084ff00000081050 */
[C---:B---3--:R-:W-:Y:S08]  /*4910*/  HMMA.1688.F32.TF32 R64, R72.reuse, R12, R96 ;  /* 0x0000000c4840723c */ /* 0x048ff00000081060 */
[C---:B----4-:R-:W-:Y:S01]  /*4920*/  HMMA.1688.F32.TF32 R60, R72.reuse, R8, R100 ;  /* 0x00000008483c723c */ /* 0x050fe20000081064 */
[----:B------:R-:W-:Y:S04]  /*4930*/  LDS R100, [R4+UR7+0xc000] ;  /* 0x00c0000704647984 */ /* 0x000fe80008000800 */
[----:B------:R-:W-:Y:S03]  /*4940*/  LDS R102, [R4+UR7+0xe000] ;  /* 0x00e0000704667984 */ /* 0x000fe60008000800 */
[C---:B------:R-:W-:Y:S01]  /*4950*/  HMMA.1688.F32.TF32 R68, R72.reuse, R16, R68 ;  /* 0x000000104844723c */ /* 0x040fe20000081044 */
[----:B------:R-:W-:Y:S04]  /*4960*/  LDS R101, [R115+UR7+0xc000] ;  /* 0x00c0000773657984 */ /* 0x000fe80008000800 */
[----:B------:R-:W-:Y:S03]  /*4970*/  LDS R103, [R115+UR7+0xe000] ;  /* 0x00e0000773677984 */ /* 0x000fe60008000800 */
[----:B------:R-:W-:Y:S01]  /*4980*/  HMMA.1688.F32.TF32 R72, R72, R20, R88 ;  /* 0x000000144848723c */ /* 0x000fe20000081058 */
[----:B------:R-:W-:Y:S04]  /*4990*/  LDS R88, [R4+UR7+0x8400] ;  /* 0x0084000704587984 */ /* 0x000fe80008000800 */
[----:B------:R-:W-:Y:S03]  /*49a0*/  LDS R90, [R4+UR7+0xa400] ;  /* 0x00a40007045a7984 */ /* 0x000fe60008000800 */
[C---:B------:R-:W-:Y:S01]  /*49b0*/  HMMA.1688.F32.TF32 R76, R92.reuse, R8, R76 ;  /* 0x000000085c4c723c */ /* 0x040fe2000008104c */
[----:B------:R-:W-:Y:S04]  /*49c0*/  LDS R89, [R115+UR7+0x8400] ;  /* 0x0084000773597984 */ /* 0x000fe80008000800 */
[----:B------:R-:W1:Y:S03]  /*49d0*/  LDS R91, [R115+UR7+0xa400] ;  /* 0x00a40007735b7984 */ /* 0x000e660008000800 */
[----:B------:R-:W-:Y:S08]  /*49e0*/  HMMA.1688.F32.TF32 R24, R92, R20, R24 ;  /* 0x000000145c18723c */ /* 0x000ff00000081018 */
[C---:B-1----:R-:W-:Y:S08]  /*49f0*/  HMMA.1688.F32.TF32 R28, R88.reuse, R8, R28 ;  /* 0x00000008581c723c */ /* 0x042ff0000008101c */
[C---:B------:R-:W-:Y:S08]  /*4a00*/  HMMA.1688.F32.TF32 R32, R88.reuse, R12, R32 ;  /* 0x0000000c5820723c */ /* 0x040ff00000081020 */
[C---:B------:R-:W-:Y:S08]  /*4a10*/  HMMA.1688.F32.TF32 R36, R88.reuse, R16, R36 ;  /* 0x000000105824723c */ /* 0x040ff00000081024 */
[----:B------:R-:W-:Y:S01]  /*4a20*/  HMMA.1688.F32.TF32 R40, R88, R20, R40 ;  /* 0x000000145828723c */ /* 0x000fe20000081028 */
[----:B------:R-:W-:Y:S04]  /*4a30*/  LDS R88, [R4+UR7+0x8600] ;  /* 0x0086000704587984 */ /* 0x000fe80008000800 */
[----:B------:R-:W-:Y:S04]  /*4a40*/  LDS R90, [R4+UR7+0xa600] ;  /* 0x00a60007045a7984 */ /* 0x000fe80008000800 */
[----:B------:R-:W-:Y:S04]  /*4a50*/  LDS R89, [R115+UR7+0x8600] ;  /* 0x0086000773597984 */ /* 0x000fe80008000800 */
[----:B------:R-:W1:Y:S01]  /*4a60*/  LDS R91, [R115+UR7+0xa600] ;  /* 0x00a60007735b7984 */ /* 0x000e620008000800 */
[----:B------:R-:W-:Y:S03]  /*4a70*/  HMMA.1688.F32.TF32 R108, R100, R18, R68 ;  /* 0x00000012646c723c */ /* 0x000fe60000081044 */
[----:B------:R-:W2:Y:S01]  /*4a80*/  LDL R71, [R1+0x10] ;  /* 0x0000100001477983 */ /* 0x000ea20000100800 */
[----:B------:R-:W-:-:S03]  /*4a90*/  UISETP.GT.AND UP0, UPT, UR5, 0x1, UPT ;  /* 0x000000010500788c */ /* 0x000fc6000bf04270 */
[----:B------:R-:W3:Y:S01]  /*4aa0*/  LDL R68, [R1+0x58] ;  /* 0x0000580001447983 */ /* 0x000ee20000100800 */
[C---:B-1----:R-:W-:Y:S03]  /*4ab0*/  HMMA.1688.F32.TF32 R44, R88.reuse, R8, R44 ;  /* 0x00000008582c723c */ /* 0x042fe6000008102c */
[----:B------:R-:W4:Y:S05]  /*4ac0*/  LDL R9, [R1+0x10c] ;  /* 0x00010c0001097983 */ /* 0x000f2a0000100800 */
[C---:B------:R-:W-:Y:S01]  /*4ad0*/  HMMA.1688.F32.TF32 R56, R88.reuse, R20, R56 ;  /* 0x000000145838723c */ /* 0x040fe20000081038 */
[----:B------:R-:W2:Y:S04]  /*4ae0*/  LDL R21, [R1+0xd0] ;  /* 0x0000d00001157983 */ /* 0x000ea80000100800 */
[----:B------:R-:W2:Y:S03]  /*4af0*/  LDL R20, [R1+0xc0] ;  /* 0x0000c00001147983 */ /* 0x000ea60000100800 */
[C---:B------:R-:W-:Y:S01]  /*4b00*/  HMMA.1688.F32.TF32 R48, R88.reuse, R12, R48 ;  /* 0x0000000c5830723c */ /* 0x040fe20000081030 */
[----:B------:R-:W2:Y:S07]  /*4b10*/  LDL R13, [R1+0xb0] ;  /* 0x0000b000010d7983 */ /* 0x000eae0000100800 */
[----:B------:R-:W-:Y:S01]  /*4b20*/  HMMA.1688.F32.TF32 R52, R88, R16, R52 ;  /* 0x000000105834723c */ /* 0x000fe20000081034 */
[----:B------:R-:W-:Y:S04]  /*4b30*/  LDS R89, [R115+UR7+0xc400] ;  /* 0x00c4000773597984 */ /* 0x000fe80008000800 */
[----:B------:R1:W-:Y:S04]  /*4b40*/  LDS R91, [R115+UR7+0xe400] ;  /* 0x00e40007735b7984 */ /* 0x0003e80008000800 */
[----:B------:R-:W2:Y:S01]  /*4b50*/  LDL R17, [R1+0x24] ;  /* 0x0000240001117983 */ /* 0x000ea20000100800 */
[----:B-1----:R-:W-:Y:S03]  /*4b60*/  HMMA.1688.F32.TF32 R112, R100, R10, R60 ;  /* 0x0000000a6470723c */ /* 0x002fe6000008103c */
[----:B------:R-:W3:Y:S01]  /*4b70*/  LDL R61, [R1+0xf0] ;  /* 0x0000f000013d7983 */ /* 0x000ee20000100800 */
[----:B------:R-:W1:Y:S01]  /*4b80*/  S2R R16, SR_TID.X ;  /* 0x0000000000107919 */ /* 0x000e620000002100 */
[----:B------:R-:W-:-:S03]  /*4b90*/  LOP3.LUT R62, R4, 0x20, RZ, 0x3c, !PT ;  /* 0x00000020043e7812 */ /* 0x000fc600078e3cff */
[C---:B------:R-:W-:Y:S01]  /*4ba0*/  HMMA.1688.F32.TF32 R64, R100.reuse, R14, R64 ;  /* 0x0000000e6440723c */ /* 0x040fe20000081040 */
[----:B------:R-:W-:Y:S04]  /*4bb0*/  LDS R88, [R4+UR7+0xc400] ;  /* 0x00c4000704587984 */ /* 0x000fe80008000800 */
[----:B------:R-:W2:Y:S03]  /*4bc0*/  LDS R90, [R4+UR7+0xe400] ;  /* 0x00e40007045a7984 */ /* 0x000ea60008000800 */
[----:B------:R-:W-:Y:S01]  /*4bd0*/  HMMA.1688.F32.TF32 R100, R100, R22, R72 ;  /* 0x000000166464723c */ /* 0x000fe20000081048 */
[----:B------:R-:W-:Y:S04]  /*4be0*/  LDS R72, [R4+UR7+0xc600] ;  /* 0x00c6000704487984 */ /* 0x000fe80008000800 */
[----:B------:R-:W-:Y:S04]  /*4bf0*/  LDS R74, [R4+UR7+0xe600] ;  /* 0x00e60007044a7984 */ /* 0x000fe80008000800 */
[----:B------:R-:W-:Y:S04]  /*4c00*/  LDS R73, [R62+UR7+0xc600] ;  /* 0x00c600073e497984 */ /* 0x000fe80008000800 */
[----:B------:R1:W2:Y:S01]  /*4c10*/  LDS R75, [R62+UR7+0xe600] ;  /* 0x00e600073e4b7984 */ /* 0x0002a20008000800 */
[----:B------:R-:W-:-:S02]  /*4c20*/  SEL R8, RZ, 0x4, !P2 ;  /* 0x00000004ff087807 */ /* 0x000fc40005000000 */
[----:B------:R-:W-:Y:S01]  /*4c30*/  ISETP.GT.AND P2, PT, R3, 0x4, PT ;  /* 0x000000040300780c */ /* 0x000fe20003f44270 */
[----:B------:R-:W-:Y:S01]  /*4c40*/  USEL UR5, UR5, URZ, !UP0 ;  /* 0x000000ff05057287 */ /* 0x000fe2000c000000 */
[----:B------:R-:W3:Y:S01]  /*4c50*/  LDL R60, [R1+0x20] ;  /* 0x00002000013c7983 */ /* 0x000ee20000100800 */
[----:B-1----:R-:W-:Y:S02]  /*4c60*/  LOP3.LUT R63, R16, 0x1ff, RZ, 0xc0, !PT ;  /* 0x000001ff103f7812 */ /* 0x002fe400078ec0ff */
[----:B------:R-:W-:Y:S01]  /*4c70*/  ULEA UR8, UR5, UR4, 0x10 ;  /* 0x0000000405087291 */ /* 0x000fe2000f8e80ff */
[----:B------:R-:W3:Y:S02]  /*4c80*/  LDL R62, [R1+0xa0] ;  /* 0x0000a000013e7983 */ /* 0x000ee40000100800 */
[----:B------:R-:W-:Y:S02]  /*4c90*/  IMAD.SHL.U32 R63, R63, 0x4, RZ ;  /* 0x000000043f3f7824 */ /* 0x000fe400078e00ff */
[----:B------:R-:W3:Y:S02]  /*4ca0*/  LDL R69, [R1+0x104] ;  /* 0x0001040001457983 */ /* 0x000ee40000100800 */
[----:B------:R-:W-:Y:S01]  /*4cb0*/  VIADD R12, R63, UR8 ;  /* 0x000000083f0c7c36 */ /* 0x000fe20008000000 */
[----:B------:R-:W-:Y:S01]  /*4cc0*/  BAR.SYNC.DEFER_BLOCKING 0x0 ;  /* 0x0000000000007b1d */ /* 0x000fe20000010000 */
[----:B----4-:R-:W-:-:S04]  /*4cd0*/  ISETP.GE.AND P1, PT, R116, R9, PT ;  /* 0x000000097400720c */ /* 0x010fc80003f26270 */
[----:B------:R-:W-:Y:S02]  /*4ce0*/  SEL R8, R8, RZ, !P1 ;  /* 0x000000ff08087207 */ /* 0x000fe40004800000 */
[----:B------:R-:W-:Y:S02]  /*4cf0*/  SEL R9, RZ, 0x4, !P2 ;  /* 0x00000004ff097807 */ /* 0x000fe40005000000 */
[----:B------:R-:W-:Y:S02]  /*4d00*/  ISETP.NE.U32.AND P2, PT, R8, RZ, PT ;  /* 0x000000ff0800720c */ /* 0x000fe40003f45070 */
[----:B------:R-:W-:Y:S01]  /*4d10*/  SEL R9, R9, RZ, !P1 ;  /* 0x000000ff09097207 */ /* 0x000fe20004800000 */
[----:B-----5:R-:W-:-:S03]  /*4d20*/  IMAD.MOV.U32 R8, RZ, RZ, R0 ;  /* 0x000000ffff087224 */ /* 0x020fc600078e0000 */
[----:B------:R-:W-:Y:S01]  /*4d30*/  ISETP.NE.U32.AND P3, PT, R9, RZ, PT ;  /* 0x000000ff0900720c */ /* 0x000fe20003f65070 */
[----:B------:R-:W-:-:S06]  /*4d40*/  IMAD.MOV.U32 R9, RZ, RZ, R2 ;  /* 0x000000ffff097224 */ /* 0x000fcc00078e0002 */
[----:B------:R-:W-:Y:S01]  /*4d50*/  @!PT LDS RZ, [RZ] ;  /* 0x00000000fffff984 */ /* 0x000fe20000000800 */
[----:B------:R-:W-:Y:S01]  /*4d60*/  @!PT LDS RZ, [RZ] ;  /* 0x00000000fffff984 */ /* 0x000fe20000000800 */
[----:B------:R-:W-:Y:S01]  /*4d70*/  @!PT LDS RZ, [RZ] ;  /* 0x00000000fffff984 */ /* 0x000fe20000000800 */
[----:B------:R2:W-:Y:S02]  /*4d80*/  LDGSTS.E [R12], desc[UR10][R8.64], P2 ;  /* 0x00000000080c7fae */ /* 0x0005e400091a100a */
[----:B--2---:R-:W-:-:S05]  /*4d90*/  LEA R8, P2, R71, R0, 0x2 ;  /* 0x0000000047087211 */ /* 0x004fca00078410ff */
[----:B------:R-:W-:Y:S02]  /*4da0*/  IMAD.X R9, R2, 0x1, R21, P2 ;  /* 0x0000000102097824 */ /* 0x000fe400010e0615 */
[----:B------:R-:W2:Y:S01]  /*4db0*/  LDL R21, [R1+0x90] ;  /* 0x0000900001157983 */ /* 0x000ea20000100800 */
[----:B------:R-:W-:-:S03]  /*4dc0*/  ISETP.GT.AND P2, PT, R3, 0x8, PT ;  /* 0x000000080300780c */ /* 0x000fc60003f44270 */
[----:B------:R1:W-:Y:S02]  /*4dd0*/  LDGSTS.E [R12+0x2000], desc[UR10][R8.64], P3 ;  /* 0x02000000080c7fae */ /* 0x0003e400099a100a */
[----:B-1----:R-:W-:Y:S02]  /*4de0*/  SEL R8, RZ, 0x4, !P2 ;  /* 0x00000004ff087807 */ /* 0x002fe40005000000 */
[----:B------:R-:W-:Y:S02]  /*4df0*/  ISETP.GT.AND P2, PT, R3, 0xc, PT ;  /* 0x0000000c0300780c */ /* 0x000fe40003f44270 */
[----:B------:R-:W-:-:S04]  /*4e00*/  SEL R8, R8, RZ, !P1 ;  /* 0x000000ff08087207 */ /* 0x000fc80004800000 */
[----:B------:R-:W-:Y:S02]  /*4e10*/  ISETP.NE.U32.AND P3, PT, R8, RZ, PT ;  /* 0x000000ff0800720c */ /* 0x000fe40003f65070 */
[----:B------:R-:W-:-:S04]  /*4e20*/  SEL R8, RZ, 0x4, !P2 ;  /* 0x00000004ff087807 */ /* 0x000fc80005000000 */
[----:B------:R-:W-:-:S04]  /*4e30*/  SEL R8, R8, RZ, !P1 ;  /* 0x000000ff08087207 */ /* 0x000fc80004800000 */
[----:B------:R-:W-:Y:S02]  /*4e40*/  ISETP.NE.U32.AND P2, PT, R8, RZ, PT ;  /* 0x000000ff0800720c */ /* 0x000fe40003f45070 */
[-C--:B---3--:R-:W-:Y:S02]  /*4e50*/  LEA R8, P4, R61, R0.reuse, 0x2 ;  /* 0x000000003d087211 */ /* 0x088fe400078810ff */
[----:B------:R-:W3:Y:S03]  /*4e60*/  LDL R61, [R1+0x1c] ;  /* 0x00001c00013d7983 */ /* 0x000ee60000100800 */
[----:B------:R-:W-:Y:S02]  /*4e70*/  IMAD.X R9, R2, 0x1, R20, P4 ;  /* 0x0000000102097824 */ /* 0x000fe400020e0614 */
[----:B------:R-:W4:Y:S04]  /*4e80*/  LDL R20, [R1+0x80] ;  /* 0x0000800001147983 */ /* 0x000f280000100800 */
[----:B------:R1:W-:Y:S02]  /*4e90*/  LDGSTS.E [R12+0x4000], desc[UR10][R8.64], P3 ;  /* 0x04000000080c7fae */ /* 0x0003e400099a100a */
[----:B-1----:R-:W-:-:S02]  /*4ea0*/  LEA R8, P3, R17, R0, 0x2 ;  /* 0x0000000011087211 */ /* 0x002fc400078610ff */
[----:B------:R-:W4:Y:S03]  /*4eb0*/  LDL R17, [R1+0x18] ;  /* 0x0000180001117983 */ /* 0x000f260000100800 */
[----:B------:R-:W-:Y:S02]  /*4ec0*/  IMAD.X R9, R2, 0x1, R13, P3 ;  /* 0x0000000102097824 */ /* 0x000fe400018e060d */
[----:B------:R-:W4:Y:S04]  /*4ed0*/  LDL R13, [R1+0x70] ;  /* 0x00007000010d7983 */ /* 0x000f280000100800 */
[----:B------:R1:W-:Y:S01]  /*4ee0*/  LDGSTS.E [R12+0x6000], desc[UR10][R8.64], P2 ;  /* 0x06000000080c7fae */ /* 0x0003e200091a100a */
[----:B------:R-:W-:-:S04]  /*4ef0*/  ISETP.GT.AND P2, PT, R3, 0x10, PT ;  /* 0x000000100300780c */ /* 0x000fc80003f44270 */
[----:B-1----:R-:W-:Y:S02]  /*4f00*/  SEL R8, RZ, 0x4, !P2 ;  /* 0x00000004ff087807 */ /* 0x002fe40005000000 */
[----:B------:R-:W-:Y:S02]  /*4f10*/  ISETP.GT.AND P2, PT, R3, 0x14, PT ;  /* 0x000000140300780c */ /* 0x000fe40003f44270 */
[----:B------:R-:W-:-:S04]  /*4f20*/  SEL R8, R8, RZ, !P1 ;  /* 0x000000ff08087207 */ /* 0x000fc80004800000 */
[----:B------:R-:W-:Y:S02]  /*4f30*/  ISETP.NE.U32.AND P3, PT, R8, RZ, PT ;  /* 0x000000ff0800720c */ /* 0x000fe40003f65070 */
[----:B------:R-:W-:-:S04]  /*4f40*/  SEL R8, RZ, 0x4, !P2 ;  /* 0x00000004ff087807 */ /* 0x000fc80005000000 */
[----:B------:R-:W-:-:S04]  /*4f50*/  SEL R8, R8, RZ, !P1 ;  /* 0x000000ff08087207 */ /* 0x000fc80004800000 */
[----:B------:R-:W-:Y:S02]  /*4f60*/  ISETP.NE.U32.AND P2, PT, R8, RZ, PT ;  /* 0x000000ff0800720c */ /* 0x000fe40003f45070 */
[----:B------:R-:W-:Y:S02]  /*4f70*/  LEA R8, P4, R68, R0, 0x2 ;  /* 0x0000000044087211 */ /* 0x000fe400078810ff */
[----:B------:R-:W4:Y:S03]  /*4f80*/  LDL R68, [R1+0xdc] ;  /* 0x0000dc0001447983 */ /* 0x000f260000100800 */
[----:B------:R-:W-:-:S05]  /*4f90*/  IMAD.X R9, R2, 0x1, R62, P4 ;  /* 0x0000000102097824 */ /* 0x000fca00020e063e */
[----:B------:R1:W-:Y:S02]  /*4fa0*/  LDGSTS.E [R12+0x8000], desc[UR10][R8.64], P3 ;  /* 0x08000000080c7fae */ /* 0x0003e400099a100a */
[----:B-1----:R-:W-:Y:S02]  /*4fb0*/  LEA R8, P3, R60, R0, 0x2 ;  /* 0x000000003c087211 */ /* 0x002fe400078610ff */
[----:B------:R-:W4:Y:S03]  /*4fc0*/  LDL R60, [R1+0xfc] ;  /* 0x0000fc00013c7983 */ /* 0x000f260000100800 */
[----:B--2---:R-:W-:Y:S02]  /*4fd0*/  IMAD.X R9, R2, 0x1, R21, P3 ;  /* 0x0000000102097824 */ /* 0x004fe400018e0615 */
[----:B------:R-:W2:Y:S04]  /*4fe0*/  LDL R21, [R1+0xcc] ;  /* 0x0000cc0001157983 */ /* 0x000ea80000100800 */
        /* <DEDUP_REMOVED lines=11> */
[----:B----4-:R-:W-:Y:S02]  /*50a0*/  IMAD.X R9, R2, 0x1, R20, P4 ;  /* 0x0000000102097824 */ /* 0x010fe400020e0614 */
[----:B------:R-:W4:Y:S04]  /*50b0*/  LDL R20, [R1+0xbc] ;  /* 0x0000bc0001147983 */ /* 0x000f280000100800 */
[----:B------:R1:W-:Y:S02]  /*50c0*/  LDGSTS.E [R12+0xc000], desc[UR10][R8.64], P3 ;  /* 0x0c000000080c7fae */ /* 0x0003e400099a100a */
[----:B-1----:R-:W-:-:S02]  /*50d0*/  LEA R8, P3, R17, R0, 0x2 ;  /* 0x0000000011087211 */ /* 0x002fc400078610ff */
[----:B------:R-:W4:Y:S03]  /*50e0*/  LDL R17, [R1+0xe0] ;  /* 0x0000e00001117983 */ /* 0x000f260000100800 */
[----:B------:R-:W-:Y:S02]  /*50f0*/  IMAD.X R9, R2, 0x1, R13, P3 ;  /* 0x0000000102097824 */ /* 0x000fe400018e060d */
[----:B------:R-:W4:Y:S01]  /*5100*/  LDL R13, [R1+0xac] ;  /* 0x0000ac00010d7983 */ /* 0x000f220000100800 */
[----:B------:R-:W1:Y:S03]  /*5110*/  S2R R62, SR_TID.X ;  /* 0x00000000003e7919 */ /* 0x000e660000002100 */
[----:B------:R1:W-:Y:S01]  /*5120*/  LDGSTS.E [R12+0xe000], desc[UR10][R8.64], P2 ;  /* 0x0e000000080c7fae */ /* 0x0003e200091a100a */
[----:B------:R-:W-:-:S04]  /*5130*/  ISETP.GT.AND P2, PT, R3, 0x1, PT ;  /* 0x000000010300780c */ /* 0x000fc80003f44270 */
[----:B-1----:R-:W-:Y:S02]  /*5140*/  SEL R8, RZ, 0x4, !P2 ;  /* 0x00000004ff087807 */ /* 0x002fe40005000000 */
[----:B------:R-:W-:Y:S02]  /*5150*/  ISETP.GT.AND P2, PT, R3, 0x5, PT ;  /* 0x000000050300780c */ /* 0x000fe40003f44270 */
[----:B------:R-:W-:-:S04]  /*5160*/  SEL R8, R8, RZ, !P1 ;  /* 0x000000ff08087207 */ /* 0x000fc80004800000 */
[----:B------:R-:W-:Y:S02]  /*5170*/  ISETP.NE.U32.AND P3, PT, R8, RZ, PT ;  /* 0x000000ff0800720c */ /* 0x000fe40003f65070 */
[----:B------:R-:W-:-:S04]  /*5180*/  SEL R8, RZ, 0x4, !P2 ;  /* 0x00000004ff087807 */ /* 0x000fc80005000000 */
[----:B------:R-:W-:Y:S02]  /*5190*/  SEL R8, R8, RZ, !P1 ;  /* 0x000000ff08087207 */ /* 0x000fe40004800000 */
[----:B------:R-:W-:Y:S02]  /*51a0*/  LOP3.LUT R62, R62, 0x1ff, RZ, 0xc0, !PT ;  /* 0x000001ff3e3e7812 */ /* 0x000fe400078ec0ff */
[----:B------:R-:W-:Y:S02]  /*51b0*/  ISETP.NE.U32.AND P2, PT, R8, RZ, PT ;  /* 0x000000ff0800720c */ /* 0x000fe40003f45070 */
[----:B------:R-:W-:Y:S01]  /*51c0*/  IADD3 R8, P4, PT, R71, R0, RZ ;  /* 0x0000000047087210 */ /* 0x000fe20007f9e0ff */
[----:B------:R-:W-:-:S04]  /*51d0*/  IMAD.SHL.U32 R62, R62, 0x4, RZ ;  /* 0x000000043e3e7824 */ /* 0x000fc800078e00ff */
[----:B------:R-:W-:Y:S01]  /*51e0*/  IMAD.X R9, R2, 0x1, R68, P4 ;  /* 0x0000000102097824 */ /* 0x000fe200020e0644 */
[----:B------:R-:W-:Y:S01]  /*51f0*/  LOP3.LUT R62, R62, 0x20, RZ, 0x3c, !PT ;  /* 0x000000203e3e7812 */ /* 0x000fe200078e3cff */
[----:B------:R-:W4:Y:S04]  /*5200*/  LDL R68, [R1+0x54] ;  /* 0x0000540001447983 */ /* 0x000f280000100800 */
[----:B------:R-:W-:Y:S02]  /*5210*/  VIADD R12, R62, UR8 ;  /* 0x000000083e0c7c36 */ /* 0x000fe40008000000 */
[----:B------:R-:W4:Y:S04]  /*5220*/  LDL R62, [R1+0x9c] ;  /* 0x00009c00013e7983 */ /* 0x000f280000100800 */
[----:B------:R1:W-:Y:S02]  /*5230*/  LDGSTS.E [R12+0x800], desc[UR10][R8.64], P3 ;  /* 0x00800000080c7fae */ /* 0x0003e400099a100a */
[----:B-1----:R-:W-:-:S02]  /*5240*/  LEA R8, P3, R60, R0, 0x2 ;  /* 0x000000003c087211 */ /* 0x002fc400078610ff */
        /* <DEDUP_REMOVED lines=67> */
[----:B------:R-:W-:Y:S01]  /*5680*/  LEA R8, P4, R69, R0, 0x2 ;  /* 0x0000000045087211 */ /* 0x000fe200078810ff */
[----:B------:R-:W-:Y:S01]  /*5690*/  IMAD.SHL.U32 R62, R62, 0x4, RZ ;  /* 0x000000043e3e7824 */ /* 0x000fe200078e00ff */
[----:B------:R-:W4:Y:S03]  /*56a0*/  LDL R69, [R1+0x100] ;  /* 0x0001000001457983 */ /* 0x000f260000100800 */
[----:B------:R-:W-:Y:S01]  /*56b0*/  IMAD.X R9, R2, 0x1, R68, P4 ;  /* 0x0000000102097824 */ /* 0x000fe200020e0644 */
[----:B------:R-:W-:Y:S01]  /*56c0*/  LOP3.LUT R62, R62, 0x40, RZ, 0x3c, !PT ;  /* 0x000000403e3e7812 */ /* 0x000fe200078e3cff */
[----:B------:R-:W4:Y:S04]  /*56d0*/  LDL R68, [R1+0x50] ;  /* 0x0000500001447983 */ /* 0x000f280000100800 */
[----:B------:R-:W-:-:S02]  /*56e0*/  VIADD R12, R62, UR8 ;  /* 0x000000083e0c7c36 */ /* 0x000fc40008000000 */
[----:B------:R-:W4:Y:S04]  /*56f0*/  LDL R62, [R1+0x98] ;  /* 0x00009800013e7983 */ /* 0x000f280000100800 */
[----:B------:R1:W-:Y:S02]  /*5700*/  LDGSTS.E [R12+0x1000], desc[UR10][R8.64], P3 ;  /* 0x01000000080c7fae */ /* 0x0003e400099a100a */
[----:B-1----:R-:W-:Y:S02]  /*5710*/  LEA R8, P3, R60, R0, 0x2 ;  /* 0x000000003c087211 */ /* 0x002fe400078610ff */
[----:B------:R-:W4:Y:S03]  /*5720*/  LDL R60, [R1+0x44] ;  /* 0x00004400013c7983 */ /* 0x000f260000100800 */
[----:B--2---:R-:W-:-:S02]  /*5730*/  IMAD.X R9, R2, 0x1, R21, P3 ;  /* 0x0000000102097824 */ /* 0x004fc400018e0615 */
        /* <DEDUP_REMOVED lines=28> */
[-C--:B------:R-:W-:Y:S02]  /*5900*/  LEA R8, P4, R68, R0.reuse, 0x2 ;  /* 0x0000000044087211 */ /* 0x080fe400078810ff */
[----:B------:R-:W4:Y:S03]  /*5910*/  LDL R68, [R1+0xe4] ;  /* 0x0000e40001447983 */ /* 0x000f260000100800 */
[----:B------:R-:W-:Y:S02]  /*5920*/  IMAD.X R9, R2, 0x1, R62, P4 ;  /* 0x0000000102097824 */ /* 0x000fe400020e063e */
        /* <DEDUP_REMOVED lines=15> */
[----:B---3--:R-:W-:-:S05]  /*5a20*/  LEA R8, P4, R61, R0, 0x2 ;  /* 0x000000003d087211 */ /* 0x008fca00078810ff */
[C---:B----4-:R-:W-:Y:S02]  /*5a30*/  IMAD.X R9, R2.reuse, 0x1, R20, P4 ;  /* 0x0000000102097824 */ /* 0x050fe400020e0614 */
[----:B------:R-:W3:Y:S04]  /*5a40*/  LDL R20, [R1+0xb4] ;  /* 0x0000b40001147983 */ /* 0x000ee80000100800 */
[----:B------:R1:W-:Y:S02]  /*5a50*/  LDGSTS.E [R12+0xd000], desc[UR10][R8.64], P3 ;  /* 0x0d000000080c7fae */ /* 0x0003e400099a100a */
[----:B-1----:R-:W-:Y:S02]  /*5a60*/  LEA R8, P3, R17, R0, 0x2 ;  /* 0x0000000011087211 */ /* 0x002fe400078610ff */
[----:B------:R-:W4:Y:S03]  /*5a70*/  LDL R17, [R1+0x5c] ;  /* 0x00005c0001117983 */ /* 0x000f260000100800 */
[----:B------:R-:W-:-:S02]  /*5a80*/  IMAD.X R9, R2, 0x1, R13, P3 ;  /* 0x0000000102097824 */ /* 0x000fc400018e060d */
[----:B------:R-:W4:Y:S01]  /*5a90*/  LDL R13, [R1+0xa4] ;  /* 0x0000a400010d7983 */ /* 0x000f220000100800 */
[----:B------:R-:W1:Y:S03]  /*5aa0*/  S2R R61, SR_TID.X ;  /* 0x00000000003d7919 */ /* 0x000e660000002100 */
[----:B------:R1:W-:Y:S01]  /*5ab0*/  LDGSTS.E [R12+0xf000], desc[UR10][R8.64], P2 ;  /* 0x0f000000080c7fae */ /* 0x0003e200091a100a */
[----:B------:R-:W-:-:S04]  /*5ac0*/  ISETP.GT.AND P2, PT, R3, 0x3, PT ;  /* 0x000000030300780c */ /* 0x000fc80003f44270 */
[----:B-1----:R-:W-:Y:S01]  /*5ad0*/  SEL R8, RZ, 0x4, !P2 ;  /* 0x00000004ff087807 */ /* 0x002fe20005000000 */
[----:B------:R-:W-:Y:S01]  /*5ae0*/  HMMA.1688.F32.TF32 R96, R104, R10, R76 ;  /* 0x0000000a6860723c */ /* 0x000fe2000008104c */
[----:B------:R-:W-:Y:S01]  /*5af0*/  ISETP.GT.AND P2, PT, R3, 0x7, PT ;  /* 0x000000070300780c */ /* 0x000fe20003f44270 */
[----:B------:R-:W4:Y:S01]  /*5b00*/  LDL R12, [R1+0x64] ;  /* 0x00006400010c7983 */ /* 0x000f220000100800 */
[----:B------:R-:W-:-:S04]  /*5b10*/  SEL R8, R8, RZ, !P1 ;  /* 0x000000ff08087207 */ /* 0x000fc80004800000 */
[----:B------:R-:W-:Y:S02]  /*5b20*/  ISETP.NE.U32.AND P3, PT, R8, RZ, PT ;  /* 0x000000ff0800720c */ /* 0x000fe40003f65070 */
[----:B------:R-:W-:Y:S02]  /*5b30*/  SEL R8, RZ, 0x4, !P2 ;  /* 0x00000004ff087807 */ /* 0x000fe40005000000 */
[----:B------:R-:W-:Y:S02]  /*5b40*/  LOP3.LUT R61, R61, 0x1ff, RZ, 0xc0, !PT ;  /* 0x000001ff3d3d7812 */ /* 0x000fe400078ec0ff */
[----:B------:R-:W-:-:S03]  /*5b50*/  SEL R8, R8, RZ, !P1 ;  /* 0x000000ff08087207 */ /* 0x000fc60004800000 */
[----:B------:R-:W-:Y:S01]  /*5b60*/  IMAD.SHL.U32 R61, R61, 0x4, RZ ;  /* 0x000000043d3d7824 */ /* 0x000fe200078e00ff */
[----:B------:R-:W-:Y:S02]  /*5b70*/  ISETP.NE.U32.AND P2, PT, R8, RZ, PT ;  /* 0x000000ff0800720c */ /* 0x000fe40003f45070 */
[-C--:B------:R-:W-:Y:S02]  /*5b80*/  LEA R8, P4, R69, R0.reuse, 0x2 ;  /* 0x0000000045087211 */ /* 0x080fe400078810ff */
[----:B------:R-:W-:Y:S01]  /*5b90*/  LOP3.LUT R61, R61, 0x60, RZ, 0x3c, !PT ;  /* 0x000000603d3d7812 */ /* 0x000fe200078e3cff */
[-C--:B------:R-:W-:Y:S02]  /*5ba0*/  HMMA.1688.F32.TF32 R28, R88, R10.reuse, R28 ;  /* 0x0000000a581c723c */ /* 0x080fe4000008101c */
[----:B------:R-:W-:Y:S02]  /*5bb0*/  IMAD.X R9, R2, 0x1, R62, P4 ;  /* 0x0000000102097824 */ /* 0x000fe400020e063e */
[----:B------:R-:W4:Y:S04]  /*5bc0*/  LDL R62, [R1+0x4c] ;  /* 0x00004c00013e7983 */ /* 0x000f280000100800 */
[----:B------:R-:W-:Y:S01]  /*5bd0*/  HMMA.1688.F32.TF32 R44, R72, R10, R44 ;  /* 0x0000000a482c723c */ /* 0x000fe2000008102c */
[----:B------:R-:W-:Y:S01]  /*5be0*/  VIADD R10, R61, UR8 ;  /* 0x000000083d0a7c36 */ /* 0x000fe20008000000 */
[----:B------:R-:W4:Y:S04]  /*5bf0*/  LDL R11, [R1+0x28] ;  /* 0x00002800010b7983 */ /* 0x000f280000100800 */
[----:B------:R1:W-:Y:S04]  /*5c00*/  LDGSTS.E [R10+0x1800], desc[UR10][R8.64], P3 ;  /* 0x01800000080a7fae */ /* 0x0003e800099a100a */
[----:B------:R-:W4:Y:S01]  /*5c10*/  LDL R61, [R1+0x40] ;  /* 0x00004000013d7983 */ /* 0x000f220000100800 */
[----:B-1----:R-:W-:-:S03]  /*5c20*/  LEA R8, P3, R60, R0, 0x2 ;  /* 0x000000003c087211 */ /* 0x002fc600078610ff */
[----:B------:R-:W4:Y:S02]  /*5c30*/  LDL R60, [R1+0x84] ;  /* 0x00008400013c7983 */ /* 0x000f240000100800 */
        /* <DEDUP_REMOVED lines=11> */
[----:B------:R-:W-:-:S05]  /*5cf0*/  LEA R8, P4, R68, R0, 0x2 ;  /* 0x0000000044087211 */ /* 0x000fca00078810ff */
[----:B---3--:R-:W-:-:S05]  /*5d00*/  IMAD.X R9, R2, 0x1, R20, P4 ;  /* 0x0000000102097824 */ /* 0x008fca00020e0614 */
[----:B------:R4:W-:Y:S02]  /*5d10*/  LDGSTS.E [R10+0x5800], desc[UR10][R8.64], P3 ;  /* 0x05800000080a7fae */ /* 0x0009e400099a100a */
[----:B----4-:R-:W-:Y:S02]  /*5d20*/  LEA R8, P3, R17, R0, 0x2 ;  /* 0x0000000011087211 */ /* 0x010fe400078610ff */
[----:B------:R-:W3:Y:S03]  /*5d30*/  LDL R17, [R1+0x74] ;  /* 0x0000740001117983 */ /* 0x000ee60000100800 */
[----:B------:R-:W-:Y:S02]  /*5d40*/  IMAD.X R9, R2, 0x1, R13, P3 ;  /* 0x0000000102097824 */ /* 0x000fe400018e060d */
[----:B------:R-:W4:Y:S04]  /*5d50*/  LDL R13, [R1+0x34] ;  /* 0x00003400010d7983 */ /* 0x000f280000100800 */
[----:B------:R1:W-:Y:S01]  /*5d60*/  LDGSTS.E [R10+0x7800], desc[UR10][R8.64], P2 ;  /* 0x07800000080a7fae */ /* 0x0003e200091a100a */
[----:B------:R-:W-:-:S03]  /*5d70*/  ISETP.GT.AND P2, PT, R3, 0x13, PT ;  /* 0x000000130300780c */ /* 0x000fc60003f44270 */
[----:B------:R-:W3:Y:S04]  /*5d80*/  LDL.LU R68, [R1+0xc] ;  /* 0x00000c0001447983 */ /* 0x000ee80000300800 */
[----:B------:R-:W3:Y:S01]  /*5d90*/  LDL.LU R20, [R1+0x8] ;  /* 0x0000080001147983 */ /* 0x000ee20000300800 */
[----:B-1----:R-:W-:-:S03]  /*5da0*/  SEL R8, RZ, 0x4, !P2 ;  /* 0x00000004ff087807 */ /* 0x002fc60005000000 */
[----:B------:R-:W3:Y:S01]  /*5db0*/  LDL.LU R69, [R1+0x4] ;  /* 0x0000040001457983 */ /* 0x000ee20000300800 */
[----:B------:R-:W-:Y:S02]  /*5dc0*/  ISETP.GT.AND P2, PT, R3, 0x17, PT ;  /* 0x000000170300780c */ /* 0x000fe40003f44270 */
[----:B------:R-:W-:-:S04]  /*5dd0*/  SEL R8, R8, RZ, !P1 ;  /* 0x000000ff08087207 */ /* 0x000fc80004800000 */
[----:B------:R-:W-:Y:S02]  /*5de0*/  ISETP.NE.U32.AND P3, PT, R8, RZ, PT ;  /* 0x000000ff0800720c */ /* 0x000fe40003f65070 */
[----:B------:R-:W-:-:S04]  /*5df0*/  SEL R8, RZ, 0x4, !P2 ;  /* 0x00000004ff087807 */ /* 0x000fc80005000000 */
[----:B------:R-:W-:-:S04]  /*5e00*/  SEL R8, R8, RZ, !P1 ;  /* 0x000000ff08087207 */ /* 0x000fc80004800000 */
[----:B------:R-:W-:Y:S02]  /*5e10*/  ISETP.NE.U32.AND P2, PT, R8, RZ, PT ;  /* 0x000000ff0800720c */ /* 0x000fe40003f45070 */
[----:B------:R-:W-:-:S05]  /*5e20*/  LEA R8, P4, R62, R0, 0x2 ;  /* 0x000000003e087211 */ /* 0x000fca00078810ff */
[----:B--2---:R-:W-:Y:S02]  /*5e30*/  IMAD.X R9, R2, 0x1, R21, P4 ;  /* 0x0000000102097824 */ /* 0x004fe400020e0615 */
[----:B------:R-:W2:Y:S04]  /*5e40*/  LDL.LU R21, [R1] ;  /* 0x0000000001157983 */ /* 0x000ea80000300800 */
[----:B------:R1:W-:Y:S02]  /*5e50*/  LDGSTS.E [R10+0x9800], desc[UR10][R8.64], P3 ;  /* 0x09800000080a7fae */ /* 0x0003e400099a100a */
[----:B-1----:R-:W-:-:S05]  /*5e60*/  LEA R8, P3, R61, R0, 0x2 ;  /* 0x000000003d087211 */ /* 0x002fca00078610ff */
[----:B------:R-:W-:-:S05]  /*5e70*/  IMAD.X R9, R2, 0x1, R60, P3 ;  /* 0x0000000102097824 */ /* 0x000fca00018e063c */
        /* <DEDUP_REMOVED lines=9> */
[----:B----4-:R-:W-:-:S05]  /*5f10*/  LEA R8, P4, R13, R0, 0x2 ;  /* 0x000000000d087211 */ /* 0x010fca00078810ff */
[----:B---3--:R-:W-:Y:S02]  /*5f20*/  IMAD.X R9, R2, 0x1, R17, P4 ;  /* 0x0000000102097824 */ /* 0x008fe400020e0611 */
[----:B------:R-:W3:Y:S01]  /*5f30*/  LDL R17, [R1+0x14] ;  /* 0x0000140001117983 */ /* 0x000ee20000100800 */
[----:B------:R-:W1:Y:S03]  /*5f40*/  S2R R13, SR_TID.X ;  /* 0x00000000000d7919 */ /* 0x000e660000002100 */
[----:B------:R4:W-:Y:S02]  /*5f50*/  LDGSTS.E [R10+0xd800], desc[UR10][R8.64], P3 ;  /* 0x0d800000080a7fae */ /* 0x0009e400099a100a */
[----:B----4-:R-:W-:-:S05]  /*5f60*/  LEA R8, P3, R11, R0, 0x2 ;  /* 0x000000000b087211 */ /* 0x010fca00078610ff */
[----:B------:R-:W-:-:S05]  /*5f70*/  IMAD.X R9, R2, 0x1, R12, P3 ;  /* 0x0000000102097824 */ /* 0x000fca00018e060c */
[----:B------:R4:W-:Y:S01]  /*5f80*/  LDGSTS.E [R10+0xf800], desc[UR10][R8.64], P2 ;  /* 0x0f800000080a7fae */ /* 0x0009e200091a100a */
[----:B------:R-:W-:Y:S01]  /*5f90*/  SHF.R.U32.HI R16, RZ, 0x1, R16 ;  /* 0x00000001ff107819 */ /* 0x000fe20000011610 */
[----:B------:R-:W-:Y:S02]  /*5fa0*/  ULEA UR7, UR5, UR4, 0xd ;  /* 0x0000000405077291 */ /* 0x000fe4000f8e68ff */
[----:B------:R-:W0:Y:S01]  /*5fb0*/  LDGDEPBAR ;  /* 0x00000000000079af */ /* 0x000e220000000000 */
[----:B-1----:R-:W-:-:S04]  /*5fc0*/  LOP3.LUT R11, R13, 0x1f, RZ, 0xc0, !PT ;  /* 0x0000001f0d0b7812 */ /* 0x002fc800078ec0ff */
[----:B------:R-:W-:-:S04]  /*5fd0*/  ISETP.GE.AND P2, PT, R11, R3, PT ;  /* 0x000000030b00720c */ /* 0x000fc80003f46270 */
[----:B----4-:R-:W-:-:S04]  /*5fe0*/  SEL R8, RZ, 0x4, P2 ;  /* 0x00000004ff087807 */ /* 0x010fc80001000000 */
[----:B------:R-:W-:-:S04]  /*5ff0*/  SEL R8, R8, RZ, !P1 ;  /* 0x000000ff08087207 */ /* 0x000fc80004800000 */
[----:B------:R-:W-:Y:S02]  /*6000*/  ISETP.NE.U32.AND P1, PT, R8, RZ, PT ;  /* 0x000000ff0800720c */ /* 0x000fe40003f25070 */
[C---:B------:R-:W-:Y:S02]  /*6010*/  IADD3 R8, P2, PT, R120.reuse, R68, RZ ;  /* 0x0000004478087210 */ /* 0x040fe40007f5e0ff */
[----:B------:R-:W-:Y:S02]  /*6020*/  LOP3.LUT R16, R63, 0x70, R16, 0x78, !PT ;  /* 0x000000703f107812 */ /* 0x000fe400078e7810 */
[----:B------:R-:W-:Y:S01]  /*6030*/  IADD3 R10, P3, PT, R120, R69, RZ ;  /* 0x00000045780a7210 */ /* 0x000fe20007f7e0ff */
[----:B------:R-:W-:Y:S02]  /*6040*/  IMAD.X R9, R20, 0x1, R117, P2 ;  /* 0x0000000114097824 */ /* 0x000fe400010e0675 */
[----:B------:R-:W-:Y:S01]  /*6050*/  VIADD R16, R16, UR7 ;  /* 0x0000000710107c36 */ /* 0x000fe20008000000 */
[----:B------:R-:W-:-:S02]  /*6060*/  IADD3 R69, P4, PT, R69, R119, RZ ;  /* 0x0000007745457210 */ /* 0x000fc40007f9e0ff */
[----:B------:R-:W-:Y:S02]  /*6070*/  IADD3 R68, P5, PT, R68, R119, RZ ;  /* 0x0000007744447210 */ /* 0x000fe40007fbe0ff */
[----:B------:R1:W-:Y:S03]  /*6080*/  LDGSTS.E [R16+0x20000], desc[UR10][R8.64], P1 ;  /* 0x2000000008107fae */ /* 0x0003e600089a100a */
[----:B------:R-:W-:Y:S01]  /*6090*/  IMAD.X R20, R20, 0x1, R118, P5 ;  /* 0x0000000114147824 */ /* 0x000fe200028e0676 */
[----:B------:R4:W-:Y:S01]  /*60a0*/  STL [R1+0x4], R69 ;  /* 0x0000044501007387 */ /* 0x0009e20000100800 */
[----:B------:R-:W-:Y:S01]  /*60b0*/  VIADD R116, R116, 0x1 ;  /* 0x0000000174747836 */ /* 0x000fe20000000000 */
[----:B-1----:R-:W-:Y:S02]  /*60c0*/  IADD3 R8, P2, PT, R120, R125, RZ ;  /* 0x0000007d78087210 */ /* 0x002fe40007f5e0ff */
[----:B------:R4:W-:Y:S03]  /*60d0*/  STL [R1+0xc], R68 ;  /* 0x00000c4401007387 */ /* 0x0009e60000100800 */
[----:B------:R-:W-:Y:S01]  /*60e0*/  IMAD.X R9, R124, 0x1, R117, P2 ;  /* 0x000000017c097824 */ /* 0x000fe200010e0675 */
[----:B------:R-:W-:Y:S01]  /*60f0*/  HMMA.1688.F32.TF32 R92, R104, R14, R80 ;  /* 0x0000000e685c723c */ /* 0x000fe20000081050 */
[----:B------:R-:W-:Y:S01]  /*6100*/  LEA R0, P6, R121, R0, 0x2 ;  /* 0x0000000079007211 */ /* 0x000fe200078c10ff */
[----:B------:R-:W-:-:S06]  /*6110*/  VIADD R3, R3, 0xffffffe0 ;  /* 0xffffffe003037836 */ /* 0x000fcc0000000000 */
[-C--:B------:R-:W-:Y:S08]  /*6120*/  HMMA.1688.F32.TF32 R32, R88, R14.reuse, R32 ;  /* 0x0000000e5820723c */ /* 0x080ff00000081020 */
[C---:B------:R-:W-:Y:S08]  /*6130*/  HMMA.1688.F32.TF32 R12, R72.reuse, R14, R48 ;  /* 0x0000000e480c723c */ /* 0x040ff00000081030 */
[-C--:B------:R-:W-:Y:S08]  /*6140*/  HMMA.1688.F32.TF32 R60, R72, R18.reuse, R52 ;  /* 0x00000012483c723c */ /* 0x080ff00000081034 */
[C---:B------:R-:W-:Y:S08]  /*6150*/  HMMA.1688.F32.TF32 R84, R104.reuse, R18, R84 ;  /* 0x000000126854723c */ /* 0x040ff00000081054 */
[----:B------:R-:W-:Y:S08]  /*6160*/  HMMA.1688.F32.TF32 R24, R104, R22, R24 ;  /* 0x000000166818723c */ /* 0x000ff00000081018 */
[C---:B------:R-:W-:Y:S08]  /*6170*/  HMMA.1688.F32.TF32 R36, R88.reuse, R18, R36 ;  /* 0x000000125824723c */ /* 0x040ff00000081024 */
[-C--:B------:R-:W-:Y:S08]  /*6180*/  HMMA.1688.F32.TF32 R40, R88, R22.reuse, R40 ;  /* 0x000000165828723c */ /* 0x080ff00000081028 */
[----:B------:R-:W-:Y:S01]  /*6190*/  HMMA.1688.F32.TF32 R72, R72, R22, R56 ;  /* 0x000000164848723c */ /* 0x000fe20000081038 */
[----:B--2---:R-:W-:-:S02]  /*61a0*/  IMAD.X R11, R21, 0x1, R117, P3 ;  /* 0x00000001150b7824 */ /* 0x004fc400018e0675 */
[----:B------:R-:W-:-:S03]  /*61b0*/  IMAD.X R21, R21, 0x1, R118, P4 ;  /* 0x0000000115157824 */ /* 0x000fc600020e0676 */
[----:B------:R1:W-:Y:S04]  /*61c0*/  LDGSTS.E [R16+0x20800], desc[UR10][R10.64], P1 ;  /* 0x208000000a107fae */ /* 0x0003e800089a100a */
[----:B------:R4:W-:Y:S01]  /*61d0*/  STL [R1], R21 ;  /* 0x0000001501007387 */ /* 0x0009e20000100800 */
[----:B-1----:R-:W-:-:S03]  /*61e0*/  IADD3 R10, P3, PT, R120, R123, RZ ;  /* 0x0000007b780a7210 */ /* 0x002fc60007f7e0ff */
[----:B------:R4:W-:Y:S02]  /*61f0*/  STL [R1+0x8], R20 ;  /* 0x0000081401007387 */ /* 0x0009e40000100800 */
[C---:B------:R-:W-:Y:S02]  /*6200*/  IMAD.X R11, R122.reuse, 0x1, R117, P3 ;  /* 0x000000017a0b7824 */ /* 0x040fe400018e0675 */
[----:B------:R4:W-:Y:S04]  /*6210*/  LDGSTS.E [R16+0x21000], desc[UR10][R8.64], P1 ;  /* 0x2100000008107fae */ /* 0x0009e800089a100a */
[----:B------:R4:W-:Y:S01]  /*6220*/  LDGSTS.E [R16+0x21800], desc[UR10][R10.64], P1 ;  /* 0x218000000a107fae */ /* 0x0009e200089a100a */
[-C--:B------:R-:W-:Y:S02]  /*6230*/  IADD3 R123, P2, PT, R123, R119.reuse, RZ ;  /* 0x000000777b7b7210 */ /* 0x080fe40007f5e0ff */
[----:B------:R-:W-:Y:S01]  /*6240*/  IADD3 R125, P3, PT, R125, R119, RZ ;  /* 0x000000777d7d7210 */ /* 0x000fe20007f7e0ff */
[----:B------:R-:W0:Y:S02]  /*6250*/  LDGDEPBAR ;  /* 0x00000000000079af */ /* 0x000e240000000000 */
[----:B------:R-:W-:-:S02]  /*6260*/  IMAD.X R122, R122, 0x1, R118, P2 ;  /* 0x000000017a7a7824 */ /* 0x000fc400010e0676 */
[----:B------:R-:W-:Y:S01]  /*6270*/  IMAD.X R124, R124, 0x1, R118, P3 ;  /* 0x000000017c7c7824 */ /* 0x000fe200018e0676 */
[----:B---3--:R-:W-:Y:S02]  /*6280*/  ISETP.NE.U32.AND P1, PT, R17, R116, PT ;  /* 0x000000741100720c */ /* 0x008fe40003f25070 */
[----:B------:R-:W-:-:S04]  /*6290*/  SHF.R.S32.HI R17, RZ, 0x1f, R121 ;  /* 0x0000001fff117819 */ /* 0x000fc80000011479 */
[----:B------:R-:W-:-:S05]  /*62a0*/  SHF.L.U64.HI R17, R121, 0x2, R17 ;  /* 0x0000000279117819 */ /* 0x000fca0000010211 */
[----:B------:R-:W-:Y:S02]  /*62b0*/  IMAD.X R2, R2, 0x1, R17, P6 ;  /* 0x0000000102027824 */ /* 0x000fe400030e0611 */
[----:B----4-:R-:W-:Y:S05]  /*62c0*/  @P1 BRA `(.L_x_1) ;  /* 0xffffffe000081947 */ /* 0x010fea000383ffff */
.L_x_0:
[----:B------:R-:W1:Y:S01]  /*62d0*/  S2R R10, SR_TID.X ;  /* 0x00000000000a7919 */ /* 0x000e620000002100 */
[----:B------:R-:W-:-:S04]  /*62e0*/  DEPBAR.LE SB0, 0x0 ;  /* 0x000080000000791a */ /* 0x000fc80000000000 */
[----:B------:R-:W2:Y:S01]  /*62f0*/  S2R R8, SR_TID.X ;  /* 0x0000000000087919 */ /* 0x000ea20000002100 */
[C---:B------:R-:W-:Y:S01]  /*6300*/  VIADD R0, R7.reuse, 0x1 ;  /* 0x0000000107007836 */ /* 0x040fe20000000000 */
[----:B------:R-:W3:Y:S01]  /*6310*/  LDCU.64 UR6, c[0x0][0x390] ;  /* 0x00007200ff0677ac */ /* 0x000ee20008000a00 */
[----:B------:R-:W4:Y:S03]  /*6320*/  S2R R9, SR_TID.X ;  /* 0x0000000000097919 */ /* 0x000f260000002100 */
[-C--:B------:R-:W-:Y:S01]  /*6330*/  ISETP.LT.AND P4, PT, R0, R5.reuse, !P0 ;  /* 0x000000050000720c */ /* 0x080fe20004781270 */
[----:B------:R-:W-:Y:S01]  /*6340*/  VIADD R0, R7, 0x4 ;  /* 0x0000000407007836 */ /* 0x000fe20000000000 */
[----:B------:R-:W5:Y:S01]  /*6350*/  LDL.LU R80, [R1+0x108] ;  /* 0x0001080001507983 */ /* 0x000f620000300800 */
[----:B------:R-:W-:Y:S01]  /*6360*/  IMAD.MOV.U32 R16, RZ, RZ, R112 ;  /* 0x000000ffff107224 */ /* 0x000fe200078e0070 */
[----:B------:R-:W2:Y:S01]  /*6370*/  LDCU UR5, c[0x0][0x3b8] ;  /* 0x00007700ff0577ac */ /* 0x000ea20008000800 */
[----:B------:R-:W-:Y:S01]  /*6380*/  IMAD.MOV.U32 R17, RZ, RZ, R114 ;  /* 0x000000ffff117224 */ /* 0x000fe200078e0072 */
[----:B------:R-:W-:Y:S01]  /*6390*/  ISETP.LT.AND P5, PT, R0, R5, !P0 ;  /* 0x000000050000720c */ /* 0x000fe200047a1270 */
[----:B-1----:R-:W-:-:S02]  /*63a0*/  IMAD.SHL.U32 R2, R10, 0x100, RZ ;  /* 0x000001000a027824 */ /* 0x002fc400078e00ff */
[----:B------:R-:W-:Y:S02]  /*63b0*/  IMAD.SHL.U32 R6, R10, 0x4, RZ ;  /* 0x000000040a067824 */ /* 0x000fe400078e00ff */
[----:B--2---:R-:W-:Y:S01]  /*63c0*/  IMAD.SHL.U32 R8, R8, 0x80, RZ ;  /* 0x0000008008087824 */ /* 0x004fe200078e00ff */
[----:B------:R-:W-:Y:S01]  /*63d0*/  LOP3.LUT R4, R2, 0x2000, RZ, 0xc0, !PT ;  /* 0x0000200002047812 */ /* 0x000fe200078ec0ff */
[----:B------:R-:W-:-:S03]  /*63e0*/  IMAD.SHL.U32 R2, R10, 0x10, RZ ;  /* 0x000000100a027824 */ /* 0x000fc600078e00ff */
[----:B------:R-:W-:Y:S02]  /*63f0*/  LOP3.LUT R3, R8, 0x800, RZ, 0xc0, !PT ;  /* 0x0000080008037812 */ /* 0x000fe400078ec0ff */
[----:B------:R-:W-:Y:S02]  /*6400*/  LOP3.LUT R6, R6, 0x700, RZ, 0xc0, !PT ;  /* 0x0000070006067812 */ /* 0x000fe400078ec0ff */
[----:B------:R-:W-:Y:S02]  /*6410*/  IADD3 R8, PT, PT, R4, UR4, R3 ;  /* 0x0000000404087c10 */ /* 0x000fe4000fffe003 */
[----:B------:R-:W-:Y:S01]  /*6420*/  LOP3.LUT R3, R2, 0xf0, RZ, 0xc0, !PT ;  /* 0x000000f002037812 */ /* 0x000fe200078ec0ff */
[----:B------:R-:W-:Y:S02]  /*6430*/  IMAD.MOV.U32 R18, RZ, RZ, R96 ;  /* 0x000000ffff127224 */ /* 0x000fe400078e0060 */
[----:B------:R-:W-:Y:S01]  /*6440*/  IMAD.MOV.U32 R19, RZ, RZ, R98 ;  /* 0x000000ffff137224 */ /* 0x000fe200078e0062 */
[----:B------:R-:W-:Y:S01]  /*6450*/  IADD3 R0, PT, PT, R6, R8, R3 ;  /* 0x0000000806007210 */ /* 0x000fe20007ffe003 */
[----:B------:R-:W-:Y:S01]  /*6460*/  BAR.SYNC.DEFER_BLOCKING 0x0 ;  /* 0x0000000000007b1d */ /* 0x000fe20000010000 */
[----:B------:R-:W-:-:S02]  /*6470*/  IMAD.MOV.U32 R20, RZ, RZ, R28 ;  /* 0x000000ffff147224 */ /* 0x000fc400078e001c */
[----:B------:R-:W-:Y:S02]  /*6480*/  IMAD.MOV.U32 R21, RZ, RZ, R30 ;  /* 0x000000ffff157224 */ /* 0x000fe400078e001e */
[----:B------:R-:W-:Y:S02]  /*6490*/  IMAD.MOV.U32 R22, RZ, RZ, R44 ;  /* 0x000000ffff167224 */ /* 0x000fe400078e002c */
[----:B------:R-:W-:Y:S02]  /*64a0*/  IMAD.MOV.U32 R23, RZ, RZ, R46 ;  /* 0x000000ffff177224 */ /* 0x000fe400078e002e */
[----:B------:R-:W-:Y:S01]  /*64b0*/  VIADD R2, R7, 0x3 ;  /* 0x0000000307027836 */ /* 0x000fe20000000000 */
[----:B------:R-:W-:Y:S04]  /*64c0*/  STSM.16.M88.4 [R0], R16 ;  /* 0x0000001000007844 */ /* 0x000fe80000000200 */
[----:B------:R-:W-:Y:S01]  /*64d0*/  STSM.16.M88.4 [R0+0x1000], R20 ;  /* 0x0010001400007844 */ /* 0x000fe20000000200 */
[----:B------:R-:W-:-:S02]  /*64e0*/  ISETP.LT.AND P3, PT, R2, R5, !P0 ;  /* 0x000000050200720c */ /* 0x000fc40004761270 */
[----:B----4-:R-:W-:-:S04]  /*64f0*/  LOP3.LUT R2, R9, 0x1ff, RZ, 0xc0, !PT ;  /* 0x000001ff09027812 */ /* 0x010fc800078ec0ff */
[----:B------:R-:W-:Y:S01]  /*6500*/  LEA R2, R2, UR4, 0x4 ;  /* 0x0000000402027c11 */ /* 0x000fe2000f8e20ff */
[----:B------:R-:W-:Y:S01]  /*6510*/  BAR.SYNC.DEFER_BLOCKING 0x0 ;  /* 0x0000000000007b1d */ /* 0x000fe20000010000 */
[----:B------:R-:W-:Y:S02]  /*6520*/  IMAD.MOV.U32 R48, RZ, RZ, R29 ;  /* 0x000000ffff307224 */ /* 0x000fe400078e001d */
[----:B------:R-:W-:Y:S02]  /*6530*/  IMAD.MOV.U32 R49, RZ, RZ, R31 ;  /* 0x000000ffff317224 */ /* 0x000fe400078e001f */
[----:B------:R-:W-:Y:S01]  /*6540*/  IMAD.MOV.U32 R8, RZ, RZ, R113 ;  /* 0x000000ffff087224 */ /* 0x000fe200078e0071 */
[----:B------:R-:W5:Y:S01]  /*6550*/  LDCU UR4, c[0x0][0x3b4] ;  /* 0x00007680ff0477ac */ /* 0x000f620008000800 */
[----:B------:R-:W1:Y:S04]  /*6560*/  LDS.128 R28, [R2] ;  /* 0x00000000021c7984 */ /* 0x000e680000000c00 */
[----:B------:R-:W-:Y:S01]  /*6570*/  LDS.128 R16, [R2+0x2000] ;  /* 0x0020000002107984 */ /* 0x000fe20000000c00 */
[----:B------:R-:W-:-:S02]  /*6580*/  IMAD.MOV.U32 R9, RZ, RZ, R115 ;  /* 0x000000ffff097224 */ /* 0x000fc400078e0073 */
[----:B------:R-:W-:Y:S02]  /*6590*/  IMAD.MOV.U32 R10, RZ, RZ, R97 ;  /* 0x000000ffff0a7224 */ /* 0x000fe400078e0061 */
[----:B------:R-:W-:Y:S01]  /*65a0*/  IMAD.MOV.U32 R11, RZ, RZ, R99 ;  /* 0x000000ffff0b7224 */ /* 0x000fe200078e0063 */
[----:B------:R-:W-:Y:S01]  /*65b0*/  BAR.SYNC.DEFER_BLOCKING 0x0 ;  /* 0x0000000000007b1d */ /* 0x000fe20000010000 */
[----:B------:R-:W-:Y:S02]  /*65c0*/  IMAD.MOV.U32 R50, RZ, RZ, R45 ;  /* 0x000000ffff327224 */ /* 0x000fe400078e002d */
[----:B------:R-:W-:-:S03]  /*65d0*/  IMAD.MOV.U32 R51, RZ, RZ, R47 ;  /* 0x000000ffff337224 */ /* 0x000fc600078e002f */
[----:B------:R-:W-:Y:S04]  /*65e0*/  STSM.16.M88.4 [R0], R8 ;  /* 0x0000000800007844 */ /* 0x000fe80000000200 */
[----:B------:R-:W-:Y:S01]  /*65f0*/  STSM.16.M88.4 [R0+0x1000], R48 ;  /* 0x0010003000007844 */ /* 0x000fe20000000200 */
[----:B------:R-:W-:Y:S01]  /*6600*/  BAR.SYNC.DEFER_BLOCKING 0x0 ;  /* 0x0000000000007b1d */ /* 0x000fe20000010000 */
[----:B------:R-:W-:Y:S02]  /*6610*/  IMAD.MOV.U32 R44, RZ, RZ, R64 ;  /* 0x000000ffff2c7224 */ /* 0x000fe400078e0040 */
[----:B------:R-:W-:-:S03]  /*6620*/  IMAD.MOV.U32 R45, RZ, RZ, R66 ;  /* 0x000000ffff2d7224 */ /* 0x000fc600078e0042 */
[----:B------:R-:W2:Y:S04]  /*6630*/  LDS.128 R20, [R2] ;  /* 0x0000000002147984 */ /* 0x000ea80000000c00 */
[----:B------:R-:W4:Y:S01]  /*6640*/  LDS.128 R8, [R2+0x2000] ;  /* 0x0020000002087984 */ /* 0x000f220000000c00 */
[----:B------:R-:W-:Y:S02]  /*6650*/  IMAD.MOV.U32 R46, RZ, RZ, R92 ;  /* 0x000000ffff2e7224 */ /* 0x000fe400078e005c */
[----:B------:R-:W-:Y:S01]  /*6660*/  IMAD.MOV.U32 R47, RZ, RZ, R94 ;  /* 0x000000ffff2f7224 */ /* 0x000fe200078e005e */
[----:B------:R-:W-:Y:S01]  /*6670*/  BAR.SYNC.DEFER_BLOCKING 0x0 ;  /* 0x0000000000007b1d */ /* 0x000fe20000010000 */
[----:B------:R-:W-:Y:S02]  /*6680*/  IMAD.MOV.U32 R52, RZ, RZ, R32 ;  /* 0x000000ffff347224 */ /* 0x000fe400078e0020 */
[----:B------:R-:W-:-:S02]  /*6690*/  IMAD.MOV.U32 R53, RZ, RZ, R34 ;  /* 0x000000ffff357224 */ /* 0x000fc400078e0022 */
[----:B------:R-:W-:Y:S02]  /*66a0*/  IMAD.MOV.U32 R54, RZ, RZ, R12 ;  /* 0x000000ffff367224 */ /* 0x000fe400078e000c */
[----:B------:R-:W-:Y:S01]  /*66b0*/  IMAD.MOV.U32 R55, RZ, RZ, R14 ;  /* 0x000000ffff377224 */ /* 0x000fe200078e000e */
[----:B------:R-:W-:Y:S04]  /*66c0*/  STSM.16.M88.4 [R0], R44 ;  /* 0x0000002c00007844 */ /* 0x000fe80000000200 */
[----:B------:R1:W-:Y:S01]  /*66d0*/  STSM.16.M88.4 [R0+0x1000], R52 ;  /* 0x0010003400007844 */ /* 0x0003e20000000200 */
[----:B------:R-:W-:Y:S01]  /*66e0*/  BAR.SYNC.DEFER_BLOCKING 0x0 ;  /* 0x0000000000007b1d */ /* 0x000fe20000010000 */
[----:B------:R-:W-:Y:S02]  /*66f0*/  IMAD.MOV.U32 R32, RZ, RZ, R33 ;  /* 0x000000ffff207224 */ /* 0x000fe400078e0021 */
[----:B------:R-:W-:-:S02]  /*6700*/  IMAD.MOV.U32 R33, RZ, RZ, R35 ;  /* 0x000000ffff217224 */ /* 0x000fc400078e0023 */
[----:B------:R-:W-:Y:S02]  /*6710*/  IMAD.MOV.U32 R34, RZ, RZ, R13 ;  /* 0x000000ffff227224 */ /* 0x000fe400078e000d */
[----:B------:R-:W-:Y:S01]  /*6720*/  IMAD.MOV.U32 R35, RZ, RZ, R15 ;  /* 0x000000ffff237224 */ /* 0x000fe200078e000f */
[----:B------:R-:W2:Y:S04]  /*6730*/  LDS.128 R48, [R2] ;  /* 0x0000000002307984 */ /* 0x000ea80000000c00 */
[----:B------:R-:W-:Y:S01]  /*6740*/  LDS.128 R12, [R2+0x2000] ;  /* 0x00200000020c7984 */ /* 0x000fe20000000c00 */
[----:B------:R-:W-:Y:S02]  /*6750*/  IMAD.MOV.U32 R56, RZ, RZ, R65 ;  /* 0x000000ffff387224 */ /* 0x000fe400078e0041 */
[----:B------:R-:W-:-:S02]  /*6760*/  IMAD.MOV.U32 R57, RZ, RZ, R67 ;  /* 0x000000ffff397224 */ /* 0x000fc400078e0043 */
[----:B------:R-:W-:Y:S02]  /*6770*/  IMAD.MOV.U32 R58, RZ, RZ, R93 ;  /* 0x000000ffff3a7224 */ /* 0x000fe400078e005d */
[----:B------:R-:W-:Y:S01]  /*6780*/  IMAD.MOV.U32 R59, RZ, RZ, R95 ;  /* 0x000000ffff3b7224 */ /* 0x000fe200078e005f */
[----:B------:R-:W-:Y:S06]  /*6790*/  BAR.SYNC.DEFER_BLOCKING 0x0 ;  /* 0x0000000000007b1d */ /* 0x000fec0000010000 */
[----:B------:R-:W-:Y:S04]  /*67a0*/  STSM.16.M88.4 [R0], R56 ;  /* 0x0000003800007844 */ /* 0x000fe80000000200 */
[----:B------:R-:W-:Y:S01]  /*67b0*/  STSM.16.M88.4 [R0+0x1000], R32 ;  /* 0x0010002000007844 */ /* 0x000fe20000000200 */
[----:B------:R-:W-:Y:S01]  /*67c0*/  BAR.SYNC.DEFER_BLOCKING 0x0 ;  /* 0x0000000000007b1d */ /* 0x000fe20000010000 */
[----:B-1----:R-:W-:-:S02]  /*67d0*/  IMAD.MOV.U32 R52, RZ, RZ, R108 ;  /* 0x000000ffff347224 */ /* 0x002fc400078e006c */
[----:B------:R-:W-:-:S03]  /*67e0*/  IMAD.MOV.U32 R53, RZ, RZ, R110 ;  /* 0x000000ffff357224 */ /* 0x000fc600078e006e */
[----:B------:R-:W1:Y:S04]  /*67f0*/  LDS.128 R44, [R2] ;  /* 0x00000000022c7984 */ /* 0x000e680000000c00 */
[----:B------:R-:W1:Y:S01]  /*6800*/  LDS.128 R32, [R2+0x2000] ;  /* 0x0020000002207984 */ /* 0x000e620000000c00 */
        /* <DEDUP_REMOVED lines=11> */
[----:B------:R-:W-:-:S03]  /*68c0*/  IMAD.MOV.U32 R77, RZ, RZ, R39 ;  /* 0x000000ffff4d7224 */ /* 0x000fc600078e0027 */
[----:B------:R-:W2:Y:S04]  /*68d0*/  LDS.128 R56, [R2] ;  /* 0x0000000002387984 */ /* 0x000ea80000000c00 */
[----:B------:R-:W-:Y:S01]  /*68e0*/  LDS.128 R36, [R2+0x2000] ;  /* 0x0020000002247984 */ /* 0x000fe20000000c00 */
[----:B------:R-:W-:Y:S02]  /*68f0*/  IMAD.MOV.U32 R68, RZ, RZ, R109 ;  /* 0x000000ffff447224 */ /* 0x000fe400078e006d */
[----:B------:R-:W-:Y:S02]  /*6900*/  IMAD.MOV.U32 R69, RZ, RZ, R111 ;  /* 0x000000ffff457224 */ /* 0x000fe400078e006f */
[----:B------:R-:W-:Y:S02]  /*6910*/  IMAD.MOV.U32 R70, RZ, RZ, R85 ;  /* 0x000000ffff467224 */ /* 0x000fe400078e0055 */
[----:B------:R-:W-:Y:S01]  /*6920*/  IMAD.MOV.U32 R71, RZ, RZ, R87 ;  /* 0x000000ffff477224 */ /* 0x000fe200078e0057 */
[----:B------:R-:W-:Y:S01]  /*6930*/  BAR.SYNC.DEFER_BLOCKING 0x0 ;  /* 0x0000000000007b1d */ /* 0x000fe20000010000 */
[----:B------:R-:W-:-:S02]  /*6940*/  IMAD.MOV.U32 R78, RZ, RZ, R61 ;  /* 0x000000ffff4e7224 */ /* 0x000fc400078e003d */
[----:B------:R-:W-:-:S03]  /*6950*/  IMAD.MOV.U32 R79, RZ, RZ, R63 ;  /* 0x000000ffff4f7224 */ /* 0x000fc600078e003f */
[----:B------:R-:W-:Y:S04]  /*6960*/  STSM.16.M88.4 [R0], R68 ;  /* 0x0000004400007844 */ /* 0x000fe80000000200 */
[----:B------:R2:W-:Y:S01]  /*6970*/  STSM.16.M88.4 [R0+0x1000], R76 ;  /* 0x0010004c00007844 */ /* 0x0005e20000000200 */
[----:B------:R-:W-:Y:S01]  /*6980*/  BAR.SYNC.DEFER_BLOCKING 0x0 ;  /* 0x0000000000007b1d */ /* 0x000fe20000010000 */
[----:B------:R-:W-:Y:S02]  /*6990*/  VIADD R4, R7, 0x2 ;  /* 0x0000000207047836 */ /* 0x000fe40000000000 */
[----:B-1----:R-:W-:-:S03]  /*69a0*/  IMAD.MOV.U32 R64, RZ, RZ, R100 ;  /* 0x000000ffff407224 */ /* 0x002fc600078e0064 */
[----:B------:R-:W1:Y:S04]  /*69b0*/  LDS.128 R60, [R2] ;  /* 0x00000000023c7984 */ /* 0x000e680000000c00 */
[----:B------:R-:W1:Y:S01]  /*69c0*/  LDS.128 R52, [R2+0x2000] ;  /* 0x0020000002347984 */ /* 0x000e620000000c00 */
[----:B------:R-:W-:Y:S01]  /*69d0*/  ISETP.LT.AND P2, PT, R4, R5, !P0 ;  /* 0x000000050400720c */ /* 0x000fe20004741270 */
[----:B------:R-:W-:Y:S02]  /*69e0*/  IMAD.MOV.U32 R65, RZ, RZ, R102 ;  /* 0x000000ffff417224 */ /* 0x000fe400078e0066 */
[----:B------:R-:W-:Y:S02]  /*69f0*/  IMAD.MOV.U32 R66, RZ, RZ, R24 ;  /* 0x000000ffff427224 */ /* 0x000fe400078e0018 */
[----:B------:R-:W-:Y:S01]  /*6a00*/  IMAD.MOV.U32 R67, RZ, RZ, R26 ;  /* 0x000000ffff437224 */ /* 0x000fe200078e001a */
[----:B------:R-:W-:Y:S01]  /*6a10*/  BAR.SYNC.DEFER_BLOCKING 0x0 ;  /* 0x0000000000007b1d */ /* 0x000fe20000010000 */
[----:B-----5:R-:W-:-:S02]  /*6a20*/  IMAD R4, R80, UR4, RZ ;  /* 0x0000000450047c24 */ /* 0x020fc4000f8e02ff */
[----:B------:R-:W-:Y:S02]  /*6a30*/  IMAD.MOV.U32 R80, RZ, RZ, R40 ;  /* 0x000000ffff507224 */ /* 0x000fe400078e0028 */
[----:B------:R-:W-:Y:S02]  /*6a40*/  IMAD.MOV.U32 R81, RZ, RZ, R42 ;  /* 0x000000ffff517224 */ /* 0x000fe400078e002a */
[----:B------:R-:W-:Y:S02]  /*6a50*/  IMAD.MOV.U32 R82, RZ, RZ, R72 ;  /* 0x000000ffff527224 */ /* 0x000fe400078e0048 */
[----:B------:R-:W-:Y:S01]  /*6a60*/  IMAD.MOV.U32 R83, RZ, RZ, R74 ;  /* 0x000000ffff537224 */ /* 0x000fe200078e004a */
[----:B------:R5:W-:Y:S04]  /*6a70*/  STSM.16.M88.4 [R0], R64 ;  /* 0x0000004000007844 */ /* 0x000be80000000200 */
[----:B------:R-:W-:Y:S01]  /*6a80*/  STSM.16.M88.4 [R0+0x1000], R80 ;  /* 0x0010005000007844 */ /* 0x000fe20000000200 */
[----:B--2---:R-:W-:-:S02]  /*6a90*/  IMAD.MOV.U32 R78, RZ, RZ, R25 ;  /* 0x000000ffff4e7224 */ /* 0x004fc400078e0019 */
[----:B------:R-:W-:Y:S01]  /*6aa0*/  IMAD.MOV.U32 R79, RZ, RZ, R27 ;  /* 0x000000ffff4f7224 */ /* 0x000fe200078e001b */
[----:B------:R-:W-:Y:S01]  /*6ab0*/  BAR.SYNC.DEFER_BLOCKING 0x0 ;  /* 0x0000000000007b1d */ /* 0x000fe20000010000 */
[----:B------:R-:W-:Y:S02]  /*6ac0*/  IMAD.MOV.U32 R84, RZ, RZ, R41 ;  /* 0x000000ffff547224 */ /* 0x000fe400078e0029 */
[----:B------:R-:W-:-:S03]  /*6ad0*/  IMAD.MOV.U32 R85, RZ, RZ, R43 ;  /* 0x000000ffff557224 */ /* 0x000fc600078e002b */
[----:B------:R-:W2:Y:S04]  /*6ae0*/  LDS.128 R40, [R2] ;  /* 0x0000000002287984 */ /* 0x000ea80000000c00 */
[----:B------:R-:W-:Y:S01]  /*6af0*/  LDS.128 R24, [R2+0x2000] ;  /* 0x0020000002187984 */ /* 0x000fe20000000c00 */
[----:B------:R-:W-:Y:S02]  /*6b00*/  IMAD.MOV.U32 R76, RZ, RZ, R101 ;  /* 0x000000ffff4c7224 */ /* 0x000fe400078e0065 */
[----:B------:R-:W-:Y:S01]  /*6b10*/  IMAD.MOV.U32 R77, RZ, RZ, R103 ;  /* 0x000000ffff4d7224 */ /* 0x000fe200078e0067 */
[----:B------:R-:W-:Y:S01]  /*6b20*/  BAR.SYNC.DEFER_BLOCKING 0x0 ;  /* 0x0000000000007b1d */ /* 0x000fe20000010000 */
[----:B------:R-:W-:Y:S02]  /*6b30*/  IMAD.MOV.U32 R86, RZ, RZ, R73 ;  /* 0x000000ffff567224 */ /* 0x000fe400078e0049 */
[----:B------:R-:W-:Y:S01]  /*6b40*/  IMAD.MOV.U32 R87, RZ, RZ, R75 ;  /* 0x000000ffff577224 */ /* 0x000fe200078e004b */
[----:B---3--:R-:W-:Y:S01]  /*6b50*/  LEA R3, P1, R4, UR6, 0x2 ;  /* 0x0000000604037c11 */ /* 0x008fe2000f8210ff */
[----:B------:R-:W-:-:S03]  /*6b60*/  IMAD R6, R7, UR5, RZ ;  /* 0x0000000507067c24 */ /* 0x000fc6000f8e02ff */
[----:B------:R-:W-:Y:S02]  /*6b70*/  LEA.HI.X.SX32 R4, R4, UR7, 0x2, P1 ;  /* 0x0000000704047c11 */ /* 0x000fe400088f16ff */
[----:B------:R-:W-:Y:S01]  /*6b80*/  ISETP.LT.AND P1, PT, R7, R5, !P0 ;  /* 0x000000050700720c */ /* 0x000fe20004721270 */
[----:B------:R-:W-:Y:S04]  /*6b90*/  STSM.16.M88.4 [R0], R76 ;  /* 0x0000004c00007844 */ /* 0x000fe80000000200 */
[----:B------:R3:W-:Y:S01]  /*6ba0*/  STSM.16.M88.4 [R0+0x1000], R84 ;  /* 0x0010005400007844 */ /* 0x0007e20000000200 */
[C---:B-----5:R-:W-:Y:S01]  /*6bb0*/  VIADD R67, R6.reuse, UR5 ;  /* 0x0000000506437c36 */ /* 0x060fe20008000000 */
[----:B------:R-:W-:Y:S01]  /*6bc0*/  BAR.SYNC.DEFER_BLOCKING 0x0 ;  /* 0x0000000000007b1d */ /* 0x000fe20000010000 */
[----:B------:R-:W-:-:S02]  /*6bd0*/  LEA R64, P6, R6, R3, 0x2 ;  /* 0x0000000306407211 */ /* 0x000fc400078c10ff */
[----:B------:R-:W-:Y:S02]  /*6be0*/  VIADD R69, R67, UR5 ;  /* 0x0000000543457c36 */ /* 0x000fe40008000000 */
[----:B------:R-:W-:Y:S01]  /*6bf0*/  LEA.HI.X.SX32 R65, R6, R4, 0x2, P6 ;  /* 0x0000000406417211 */ /* 0x000fe200030f16ff */
[----:B------:R-:W-:Y:S01]  /*6c00*/  VIADD R6, R7, 0x5 ;  /* 0x0000000507067836 */ /* 0x000fe20000000000 */
[----:B------:R-:W-:Y:S01]  /*6c10*/  LEA R66, P6, R67, R3, 0x2 ;  /* 0x0000000343427211 */ /* 0x000fe200078c10ff */
[----:B------:R-:W-:-:S03]  /*6c20*/  VIADD R71, R69, UR5 ;  /* 0x0000000545477c36 */ /* 0x000fc60008000000 */
[----:B------:R-:W-:Y:S02]  /*6c30*/  LEA.HI.X.SX32 R67, R67, R4, 0x2, P6 ;  /* 0x0000000443437211 */ /* 0x000fe400030f16ff */
[----:B------:R-:W-:Y:S01]  /*6c40*/  LEA R68, P6, R69, R3, 0x2 ;  /* 0x0000000345447211 */ /* 0x000fe200078c10ff */
[----:B---3--:R-:W-:-:S03]  /*6c50*/  VIADD R0, R7, 0x7 ;  /* 0x0000000707007836 */ /* 0x008fc60000000000 */
[-C--:B------:R-:W-:Y:S01]  /*6c60*/  LEA.HI.X.SX32 R69, R69, R4.reuse, 0x2, P6 ;  /* 0x0000000445457211 */ /* 0x080fe200030f16ff */
[----:B------:R3:W-:Y:S01]  /*6c70*/  @P1 STG.E desc[UR10][R64.64], R28 ;  /* 0x0000001c40001986 */ /* 0x0007e2000c10190a */
[----:B------:R-:W-:Y:S01]  /*6c80*/  ISETP.LT.AND P1, PT, R6, R5, !P0 ;  /* 0x000000050600720c */ /* 0x000fe20004721270 */
[----:B------:R-:W-:Y:S01]  /*6c90*/  VIADD R6, R7, 0x6 ;  /* 0x0000000607067836 */ /* 0x000fe20000000000 */
[C---:B------:R-:W-:Y:S01]  /*6ca0*/  LEA R70, P6, R71.reuse, R3, 0x2 ;  /* 0x0000000347467211 */ /* 0x040fe200078c10ff */
[----:B------:R5:W-:Y:S03]  /*6cb0*/  @P4 STG.E desc[UR10][R66.64], R20 ;  /* 0x0000001442004986 */ /* 0x000be6000c10190a */
[----:B------:R-:W-:Y:S01]  /*6cc0*/  ISETP.LT.AND P4, PT, R6, R5, !P0 ;  /* 0x000000050600720c */ /* 0x000fe20004781270 */
[C---:B------:R-:W-:Y:S01]  /*6cd0*/  VIADD R6, R71.reuse, UR5 ;  /* 0x0000000547067c36 */ /* 0x040fe20008000000 */
[----:B------:R1:W-:Y:S01]  /*6ce0*/  @P2 STG.E desc[UR10][R68.64], R29 ;  /* 0x0000001d44002986 */ /* 0x0003e2000c10190a */
[----:B------:R-:W-:-:S02]  /*6cf0*/  LEA.HI.X.SX32 R71, R71, R4, 0x2, P6 ;  /* 0x0000000447477211 */ /* 0x000fc400030f16ff */
[----:B------:R-:W-:Y:S01]  /*6d00*/  ISETP.LT.AND P2, PT, R0, R5, !P0 ;  /* 0x000000050000720c */ /* 0x000fe20004741270 */
[C---:B------:R-:W-:Y:S01]  /*6d10*/  VIADD R0, R7.reuse, 0x8 ;  /* 0x0000000807007836 */ /* 0x040fe20000000000 */
[C---:B---3--:R-:W-:Y:S01]  /*6d20*/  LEA R64, P6, R6.reuse, R3, 0x2 ;  /* 0x0000000306407211 */ /* 0x048fe200078c10ff */
[C---:B-----5:R-:W-:Y:S01]  /*6d30*/  VIADD R20, R6.reuse, UR5 ;  /* 0x0000000506147c36 */ /* 0x060fe20008000000 */
[----:B------:R3:W-:Y:S02]  /*6d40*/  @P3 STG.E desc[UR10][R70.64], R21 ;  /* 0x0000001546003986 */ /* 0x0007e4000c10190a */
[-C--:B------:R-:W-:Y:S02]  /*6d50*/  LEA.HI.X.SX32 R65, R6, R4.reuse, 0x2, P6 ;  /* 0x0000000406417211 */ /* 0x080fe400030f16ff */
[----:B------:R-:W-:Y:S01]  /*6d60*/  ISETP.LT.AND P3, PT, R0, R5, !P0 ;  /* 0x000000050000720c */ /* 0x000fe20004761270 */
[----:B------:R-:W-:Y:S01]  /*6d70*/  VIADD R0, R7, 0x9 ;  /* 0x0000000907007836 */ /* 0x000fe20000000000 */
[C---:B------:R-:W-:Y:S01]  /*6d80*/  LEA R66, P6, R20.reuse, R3, 0x2 ;  /* 0x0000000314427211 */ /* 0x040fe200078c10ff */
[C---:B------:R-:W-:Y:S01]  /*6d90*/  VIADD R6, R20.reuse, UR5 ;  /* 0x0000000514067c36 */ /* 0x040fe20008000000 */
[----:B------:R5:W-:Y:S02]  /*6da0*/  @P5 STG.E desc[UR10][R64.64], R30 ;  /* 0x0000001e40005986 */ /* 0x000be4000c10190a */
[----:B------:R-:W-:-:S02]  /*6db0*/  LEA.HI.X.SX32 R67, R20, R4, 0x2, P6 ;  /* 0x0000000414437211 */ /* 0x000fc400030f16ff */
[----:B------:R-:W-:Y:S01]  /*6dc0*/  ISETP.LT.AND P5, PT, R0, R5, !P0 ;  /* 0x000000050000720c */ /* 0x000fe200047a1270 */
[C---:B------:R-:W-:Y:S01]  /*6dd0*/  VIADD R0, R7.reuse, 0xa ;  /* 0x0000000a07007836 */ /* 0x040fe20000000000 */
[C---:B------:R-:W-:Y:S01]  /*6de0*/  LEA R28, P6, R6.reuse, R3, 0x2 ;  /* 0x00000003061c7211 */ /* 0x040fe200078c10ff */
[C---:B-1----:R-:W-:Y:S01]  /*6df0*/  VIADD R68, R6.reuse, UR5 ;  /* 0x0000000506447c36 */ /* 0x042fe20008000000 */
[----:B------:R1:W-:Y:S02]  /*6e00*/  @P1 STG.E desc[UR10][R66.64], R22 ;  /* 0x0000001642001986 */ /* 0x0003e4000c10190a */
[-C--:B------:R-:W-:Y:S02]  /*6e10*/  LEA.HI.X.SX32 R29, R6, R4.reuse, 0x2, P6 ;  /* 0x00000004061d7211 */ /* 0x080fe400030f16ff */
[----:B------:R-:W-:Y:S01]  /*6e20*/  ISETP.LT.AND P1, PT, R0, R5, !P0 ;  /* 0x000000050000720c */ /* 0x000fe20004721270 */
[----:B------:R-:W-:Y:S01]  /*6e30*/  VIADD R0, R7, 0xb ;  /* 0x0000000b07007836 */ /* 0x000fe20000000000 */
[C---:B------:R-:W-:Y:S01]  /*6e40*/  LEA R20, P6, R68.reuse, R3, 0x2 ;  /* 0x0000000344147211 */ /* 0x040fe200078c10ff */
[C---:B------:R-:W-:Y:S01]  /*6e50*/  VIADD R6, R68.reuse, UR5 ;  /* 0x0000000544067c36 */ /* 0x040fe20008000000 */
[----:B------:R2:W-:Y:S02]  /*6e60*/  @P4 STG.E desc[UR10][R28.64], R31 ;  /* 0x0000001f1c004986 */ /* 0x0005e4000c10190a */
[----:B---3--:R-:W-:-:S02]  /*6e70*/  LEA.HI.X.SX32 R21, R68, R4, 0x2, P6 ;  /* 0x0000000444157211 */ /* 0x008fc400030f16ff */
[----:B------:R-:W-:Y:S01]  /*6e80*/  ISETP.LT.AND P4, PT, R0, R5, !P0 ;  /* 0x000000050000720c */ /* 0x000fe20004781270 */
[C---:B------:R-:W-:Y:S01]  /*6e90*/  VIADD R0, R7.reuse, 0xc ;  /* 0x0000000c07007836 */ /* 0x040fe20000000000 */
[C---:B-----5:R-:W-:Y:S01]  /*6ea0*/  LEA R64, P6, R6.reuse, R3, 0x2 ;  /* 0x0000000306407211 */ /* 0x060fe200078c10ff */
        /* <DEDUP_REMOVED lines=11> */
[C---:B--2---:R-:W-:Y:S01]  /*6f60*/  LEA R28, P6, R6.reuse, R3, 0x2 ;  /* 0x00000003061c7211 */ /* 0x044fe200078c10ff */
[C---:B-1----:R-:W-:Y:S01]  /*6f70*/  VIADD R21, R6.reuse, UR5 ;  /* 0x0000000506157c36 */ /* 0x042fe20008000000 */
[----:B----4-:R-:W-:Y:S02]  /*6f80*/  @P5 STG.E desc[UR10][R66.64], R8 ;  /* 0x0000000842005986 */ /* 0x010fe4000c10190a */
[-C--:B------:R-:W-:Y:S02]  /*6f90*/  LEA.HI.X.SX32 R29, R6, R4.reuse, 0x2, P6 ;  /* 0x00000004061d7211 */ /* 0x080fe400030f16ff */
[----:B------:R-:W-:Y:S01]  /*6fa0*/  ISETP.LT.AND P5, PT, R0, R5, !P0 ;  /* 0x000000050000720c */ /* 0x000fe200047a1270 */
[----:B------:R-:W-:Y:S01]  /*6fb0*/  VIADD R0, R7, 0xf ;  /* 0x0000000f07007836 */ /* 0x000fe20000000000 */
[C---:B------:R-:W-:Y:S01]  /*6fc0*/  LEA R20, P6, R21.reuse, R3, 0x2 ;  /* 0x0000000315147211 */ /* 0x040fe200078c10ff */
[C---:B------:R-:W-:Y:S01]  /*6fd0*/  VIADD R6, R21.reuse, UR5 ;  /* 0x0000000515067c36 */ /* 0x040fe20008000000 */
[----:B------:R-:W-:Y:S02]  /*6fe0*/  @P1 STG.E desc[UR10][R28.64], R17 ;  /* 0x000000111c001986 */ /* 0x000fe4000c10190a */
[----:B------:R-:W-:-:S02]  /*6ff0*/  LEA.HI.X.SX32 R21, R21, R4, 0x2, P6 ;  /* 0x0000000415157211 */ /* 0x000fc400030f16ff */
[----:B------:R-:W-:Y:S01]  /*7000*/  ISETP.LT.AND P1, PT, R0, R5, !P0 ;  /* 0x000000050000720c */ /* 0x000fe20004721270 */
[C---:B------:R-:W-:Y:S01]  /*7010*/  VIADD R0, R7.reuse, 0x10 ;  /* 0x0000001007007836 */ /* 0x040fe20000000000 */
[C---:B------:R-:W-:Y:S01]  /*7020*/  LEA R22, P6, R6.reuse, R3, 0x2 ;  /* 0x0000000306167211 */ /* 0x040fe200078c10ff */
[C---:B---3--:R-:W-:Y:S01]  /*7030*/  VIADD R16, R6.reuse, UR5 ;  /* 0x0000000506107c36 */ /* 0x048fe20008000000 */
[----:B------:R1:W-:Y:S02]  /*7040*/  @P4 STG.E desc[UR10][R20.64], R9 ;  /* 0x0000000914004986 */ /* 0x0003e4000c10190a */
        /* <DEDUP_REMOVED lines=33> */
[C---:B--2---:R-:W-:Y:S01]  /*7260*/  LEA R16, P6, R6.reuse, R3, 0x2 ;  /* 0x0000000306107211 */ /* 0x044fe200078c10ff */
[C---:B------:R-:W-:Y:S01]  /*7270*/  VIADD R10, R6.reuse, UR5 ;  /* 0x00000005060a7c36 */ /* 0x040fe20008000000 */
[----:B------:R-:W-:Y:S02]  /*7280*/  @P2 STG.E desc[UR10][R22.64], R44 ;  /* 0x0000002c16002986 */ /* 0x000fe4000c10190a */
[-C--:B------:R-:W-:Y:S02]  /*7290*/  LEA.HI.X.SX32 R17, R6, R4.reuse, 0x2, P6 ;  /* 0x0000000406117211 */ /* 0x080fe400030f16ff */
[----:B------:R-:W-:Y:S01]  /*72a0*/  ISETP.LT.AND P2, PT, R0, R5, !P0 ;  /* 0x000000050000720c */ /* 0x000fe20004741270 */
[----:B------:R-:W-:Y:S01]  /*72b0*/  VIADD R0, R7, 0x17 ;  /* 0x0000001707007836 */ /* 0x000fe20000000000 */
[C---:B-1----:R-:W-:Y:S01]  /*72c0*/  LEA R8, P6, R10.reuse, R3, 0x2 ;  /* 0x000000030a087211 */ /* 0x042fe200078c10ff */
[C---:B------:R-:W-:Y:S01]  /*72d0*/  VIADD R6, R10.reuse, UR5 ;  /* 0x000000050a067c36 */ /* 0x040fe20008000000 */
[----:B------:R1:W-:Y:S02]  /*72e0*/  @P3 STG.E desc[UR10][R16.64], R49 ;  /* 0x0000003110003986 */ /* 0x0003e4000c10190a */
[----:B------:R-:W-:-:S02]  /*72f0*/  LEA.HI.X.SX32 R9, R10, R4, 0x2, P6 ;  /* 0x000000040a097211 */ /* 0x000fc400030f16ff */
[----:B------:R-:W-:Y:S01]  /*7300*/  ISETP.LT.AND P3, PT, R0, R5, !P0 ;  /* 0x000000050000720c */ /* 0x000fe20004761270 */
[C---:B------:R-:W-:Y:S01]  /*7310*/  VIADD R0, R7.reuse, 0x18 ;  /* 0x0000001807007836 */ /* 0x040fe20000000000 */
[C---:B------:R-:W-:Y:S01]  /*7320*/  LEA R10, P6, R6.reuse, R3, 0x2 ;  /* 0x00000003060a7211 */ /* 0x040fe200078c10ff */
[C---:B------:R-:W-:Y:S01]  /*7330*/  VIADD R19, R6.reuse, UR5 ;  /* 0x0000000506137c36 */ /* 0x040fe20008000000 */
        /* <DEDUP_REMOVED lines=10> */
[C---:B-1----:R-:W-:Y:S01]  /*73e0*/  LEA R16, P6, R6.reuse, R3, 0x2 ;  /* 0x0000000306107211 */ /* 0x042fe200078c10ff */
[C---:B--2---:R-:W-:Y:S01]  /*73f0*/  VIADD R9, R6.reuse, UR5 ;  /* 0x0000000506097c36 */ /* 0x044fe20008000000 */
        /* <DEDUP_REMOVED lines=10> */
[C---:B---3--:R-:W-:Y:S01]  /*74a0*/  LEA R10, P6, R6.reuse, R3, 0x2 ;  /* 0x00000003060a7211 */ /* 0x048fe200078c10ff */
[C---:B------:R-:W-:Y:S01]  /*74b0*/  VIADD R20, R6.reuse, UR5 ;  /* 0x0000000506147c36 */ /* 0x040fe20008000000 */
[----:B------:R3:W-:Y:S02]  /*74c0*/  @P3 STG.E desc[UR10][R8.64], R47 ;  /* 0x0000002f08003986 */ /* 0x0007e4000c10190a */
        /* <DEDUP_REMOVED lines=9> */
[C---:B--2---:R-:W-:Y:S01]  /*7560*/  LEA R16, P6, R6.reuse, R3, 0x2 ;  /* 0x0000000306107211 */ /* 0x044fe200078c10ff */
[C---:B---3--:R-:W-:Y:S01]  /*7570*/  VIADD R9, R6.reuse, UR5 ;  /* 0x0000000506097c36 */ /* 0x048fe20008000000 */
        /* <DEDUP_REMOVED lines=11> */
[C---:B------:R-:W-:Y:S01]  /*7630*/  VIADD R12, R6.reuse, UR5 ;  /* 0x00000005060c7c36 */ /* 0x040fe20008000000 */
[----:B------:R1:W-:Y:S02]  /*7640*/  @P2 STG.E desc[UR10][R8.64], R33 ;  /* 0x0000002108002986 */ /* 0x0003e4000c10190a */
[-C--:B------:R-:W-:Y:S02]  /*7650*/  LEA.HI.X.SX32 R11, R6, R4.reuse, 0x2, P6 ;  /* 0x00000004060b7211 */ /* 0x080fe400030f16ff */
[----:B------:R-:W-:Y:S01]  /*7660*/  ISETP.LT.AND P2, PT, R0, R5, !P0 ;  /* 0x000000050000720c */ /* 0x000fe20004741270 */
[----:B------:R-:W-:Y:S01]  /*7670*/  VIADD R0, R7, 0x21 ;  /* 0x0000002107007836 */ /* 0x000fe20000000000 */
[C---:B--2---:R-:W-:Y:S01]  /*7680*/  LEA R18, P6, R12.reuse, R3, 0x2 ;  /* 0x000000030c127211 */ /* 0x044fe200078c10ff */
[C---:B------:R-:W-:Y:S01]  /*7690*/  VIADD R6, R12.reuse, UR5 ;  /* 0x000000050c067c36 */ /* 0x040fe20008000000 */
[----:B------:R2:W-:Y:S02]  /*76a0*/  @P3 STG.E desc[UR10][R10.64], R14 ;  /* 0x0000000e0a003986 */ /* 0x0005e4000c10190a */
[----:B------:R-:W-:-:S02]  /*76b0*/  LEA.HI.X.SX32 R19, R12, R4, 0x2, P6 ;  /* 0x000000040c137211 */ /* 0x000fc400030f16ff */
[----:B------:R-:W-:Y:S01]  /*76c0*/  ISETP.LT.AND P3, PT, R0, R5, !P0 ;  /* 0x000000050000720c */ /* 0x000fe20004761270 */
[C---:B------:R-:W-:Y:S01]  /*76d0*/  VIADD R0, R7.reuse, 0x22 ;  /* 0x0000002207007836 */ /* 0x040fe20000000000 */
[C---:B------:R-:W-:Y:S01]  /*76e0*/  LEA R12, P6, R6.reuse, R3, 0x2 ;  /* 0x00000003060c7211 */ /* 0x040fe200078c10ff */
[C---:B---3--:R-:W-:Y:S01]  /*76f0*/  VIADD R16, R6.reuse, UR5 ;  /* 0x0000000506107c36 */ /* 0x048fe20008000000 */
        /* <DEDUP_REMOVED lines=24> */
[----:B------:R-:W-:Y:S02]  /*7880*/  @P3 STG.E desc[UR10][R16.64], R60 ;  /* 0x0000003c10003986 */ /* 0x000fe4000c10190a */
        /* <DEDUP_REMOVED lines=20> */
[----:B------:R-:W-:Y:S01]  /*79d0*/  VIADD R0, R7, 0x2a ;  /* 0x0000002a07007836 */ /* 0x000fe20000000000 */
[C---:B-1----:R-:W-:Y:S01]  /*79e0*/  LEA R12, P6, R6.reuse, R3, 0x2 ;  /* 0x00000003060c7211 */ /* 0x042fe200078c10ff */
[C---:B--2---:R-:W-:Y:S01]  /*79f0*/  VIADD R9, R6.reuse, UR5 ;  /* 0x0000000506097c36 */ /* 0x044fe20008000000 */
[----:B------:R1:W-:Y:S02]  /*7a00*/  @P2 STG.E desc[UR10][R14.64], R62 ;  /* 0x0000003e0e002986 */ /* 0x0003e4000c10190a */
[-C--:B------:R-:W-:Y:S01]  /*7a10*/  LEA.HI.X.SX32 R13, R6, R4.reuse, 0x2, P6 ;  /* 0x00000004060d7211 */ /* 0x080fe200030f16ff */
[----:B------:R-:W-:Y:S01]  /*7a20*/  VIADD R6, R9, UR5 ;  /* 0x0000000509067c36 */ /* 0x000fe20008000000 */
[----:B------:R-:W-:Y:S01]  /*7a30*/  ISETP.LT.AND P2, PT, R0, R5, !P0 ;  /* 0x000000050000720c */ /* 0x000fe20004741270 */
[----:B------:R-:W-:Y:S01]  /*7a40*/  VIADD R0, R7, 0x2b ;  /* 0x0000002b07007836 */ /* 0x000fe20000000000 */
[C---:B------:R-:W-:Y:S01]  /*7a50*/  LEA R8, P6, R9.reuse, R3, 0x2 ;  /* 0x0000000309087211 */ /* 0x040fe200078c10ff */
[----:B------:R2:W-:Y:S03]  /*7a60*/  @P3 STG.E desc[UR10][R12.64], R59 ;  /* 0x0000003b0c003986 */ /* 0x0005e6000c10190a */
[----:B------:R-:W-:-:S02]  /*7a70*/  LEA.HI.X.SX32 R9, R9, R4, 0x2, P6 ;  /* 0x0000000409097211 */ /* 0x000fc400030f16ff */
[----:B------:R-:W-:Y:S01]  /*7a80*/  ISETP.LT.AND P3, PT, R0, R5, !P0 ;  /* 0x000000050000720c */ /* 0x000fe20004761270 */
[C---:B-1----:R-:W-:Y:S01]  /*7a90*/  VIADD R15, R6.reuse, UR5 ;  /* 0x00000005060f7c36 */ /* 0x042fe20008000000 */
[CC--:B------:R-:W-:Y:S01]  /*7aa0*/  LEA R10, P6, R6.reuse, R3.reuse, 0x2 ;  /* 0x00000003060a7211 */ /* 0x0c0fe200078c10ff */
[----:B------:R-:W-:Y:S01]  /*7ab0*/  VIADD R0, R7, 0x2c ;  /* 0x0000002c07007836 */ /* 0x000fe20000000000 */
[----:B------:R-:W-:Y:S02]  /*7ac0*/  @P5 STG.E desc[UR10][R8.64], R63 ;  /* 0x0000003f08005986 */ /* 0x000fe4000c10190a */
[-C--:B------:R-:W-:Y:S01]  /*7ad0*/  LEA.HI.X.SX32 R11, R6, R4.reuse, 0x2, P6 ;  /* 0x00000004060b7211 */ /* 0x080fe200030f16ff */
[C---:B------:R-:W-:Y:S01]  /*7ae0*/  VIADD R6, R15.reuse, UR5 ;  /* 0x000000050f067c36 */ /* 0x040fe20008000000 */
[----:B------:R-:W-:Y:S02]  /*7af0*/  LEA R14, P6, R15, R3, 0x2 ;  /* 0x000000030f0e7211 */ /* 0x000fe400078c10ff */
[----:B------:R-:W-:Y:S01]  /*7b00*/  ISETP.LT.AND P5, PT, R0, R5, !P0 ;  /* 0x000000050000720c */ /* 0x000fe200047a1270 */
[----:B------:R-:W-:Y:S01]  /*7b10*/  VIADD R0, R7, 0x2d ;  /* 0x0000002d07007836 */ /* 0x000fe20000000000 */
[-C--:B------:R-:W-:Y:S01]  /*7b20*/  LEA.HI.X.SX32 R15, R15, R4.reuse, 0x2, P6 ;  /* 0x000000040f0f7211 */ /* 0x080fe200030f16ff */
[C---:B------:R-:W-:Y:S01]  /*7b30*/  VIADD R17, R6.reuse, UR5 ;  /* 0x0000000506117c36 */ /* 0x040fe20008000000 */
[----:B--2---:R-:W-:Y:S01]  /*7b40*/  LEA R12, P6, R6, R3, 0x2 ;  /* 0x00000003060c7211 */ /* 0x004fe200078c10ff */
[----:B------:R-:W-:Y:S01]  /*7b50*/  @P1 STG.E desc[UR10][R10.64], R36 ;  /* 0x000000240a001986 */ /* 0x000fe2000c10190a */
[----:B------:R-:W-:Y:S01]  /*7b60*/  ISETP.LT.AND P1, PT, R0, R5, !P0 ;  /* 0x000000050000720c */ /* 0x000fe20004721270 */
[----:B------:R-:W-:Y:S01]  /*7b70*/  VIADD R0, R7, 0x2e ;  /* 0x0000002e07007836 */ /* 0x000fe20000000000 */
[-C--:B------:R-:W-:Y:S01]  /*7b80*/  LEA.HI.X.SX32 R13, R6, R4.reuse, 0x2, P6 ;  /* 0x00000004060d7211 */ /* 0x080fe200030f16ff */
[C---:B------:R-:W-:Y:S01]  /*7b90*/  VIADD R6, R17.reuse, UR5 ;  /* 0x0000000511067c36 */ /* 0x040fe20008000000 */
[----:B------:R-:W-:Y:S01]  /*7ba0*/  LEA R16, P6, R17, R3, 0x2 ;  /* 0x0000000311107211 */ /* 0x000fe200078c10ff */
[----:B------:R-:W1:Y:S04]  /*7bb0*/  LDS.128 R8, [R2] ;  /* 0x0000000002087984 */ /* 0x000e680000000c00 */
[----:B------:R2:W-:Y:S01]  /*7bc0*/  @P4 STG.E desc[UR10][R14.64], R52 ;  /* 0x000000340e004986 */ /* 0x0005e2000c10190a */
[----:B------:R-:W-:Y:S01]  /*7bd0*/  ISETP.LT.AND P4, PT, R0, R5, !P0 ;  /* 0x000000050000720c */ /* 0x000fe20004781270 */
[----:B------:R-:W-:Y:S01]  /*7be0*/  VIADD R0, R7, 0x2f ;  /* 0x0000002f07007836 */ /* 0x000fe20000000000 */
[----:B------:R-:W-:-:S02]  /*7bf0*/  LEA.HI.X.SX32 R17, R17, R4, 0x2, P6 ;  /* 0x0000000411117211 */ /* 0x000fc400030f16ff */
[----:B------:R-:W-:Y:S01]  /*7c00*/  LEA R18, P6, R6, R3, 0x2 ;  /* 0x0000000306127211 */ /* 0x000fe200078c10ff */
[----:B------:R3:W-:Y:S01]  /*7c10*/  @P2 STG.E desc[UR10][R12.64], R37 ;  /* 0x000000250c002986 */ /* 0x0007e2000c10190a */
[----:B------:R-:W-:Y:S01]  /*7c20*/  ISETP.LT.AND P2, PT, R0, R5, !P0 ;  /* 0x000000050000720c */ /* 0x000fe20004741270 */
[C---:B--2---:R-:W-:Y:S01]  /*7c30*/  VIADD R15, R6.reuse, UR5 ;  /* 0x00000005060f7c36 */ /* 0x044fe20008000000 */
[----:B------:R-:W-:Y:S01]  /*7c40*/  LEA.HI.X.SX32 R19, R6, R4, 0x2, P6 ;  /* 0x0000000406137211 */ /* 0x000fe200030f16ff */
[----:B------:R-:W-:Y:S02]  /*7c50*/  VIADD R0, R7, 0x30 ;  /* 0x0000003007007836 */ /* 0x000fe40000000000 */
[C---:B------:R-:W-:Y:S01]  /*7c60*/  VIADD R6, R15.reuse, UR5 ;  /* 0x000000050f067c36 */ /* 0x040fe20008000000 */
[----:B------:R-:W-:Y:S01]  /*7c70*/  LEA R14, P6, R15, R3, 0x2 ;  /* 0x000000030f0e7211 */ /* 0x000fe200078c10ff */
[----:B------:R2:W-:Y:S01]  /*7c80*/  @P3 STG.E desc[UR10][R16.64], R53 ;  /* 0x0000003510003986 */ /* 0x0005e2000c10190a */
[----:B------:R-:W-:-:S02]  /*7c90*/  ISETP.LT.AND P3, PT, R0, R5, !P0 ;  /* 0x000000050000720c */ /* 0x000fc40004761270 */
[-C--:B------:R-:W-:Y:S01]  /*7ca0*/  LEA.HI.X.SX32 R15, R15, R4.reuse, 0x2, P6 ;  /* 0x000000040f0f7211 */ /* 0x080fe200030f16ff */
[C---:B------:R-:W-:Y:S01]  /*7cb0*/  VIADD R0, R7.reuse, 0x31 ;  /* 0x0000003107007836 */ /* 0x040fe20000000000 */
[C---:B---3--:R-:W-:Y:S01]  /*7cc0*/  LEA R12, P6, R6.reuse, R3, 0x2 ;  /* 0x00000003060c7211 */ /* 0x048fe200078c10ff */
[----:B------:R3:W-:Y:S03]  /*7cd0*/  @P5 STG.E desc[UR10][R18.64], R38 ;  /* 0x0000002612005986 */ /* 0x0007e6000c10190a */
[C---:B------:R-:W-:Y:S01]  /*7ce0*/  LEA.HI.X.SX32 R13, R6.reuse, R4, 0x2, P6 ;  /* 0x00000004060d7211 */ /* 0x040fe200030f16ff */
[----:B--2---:R-:W-:Y:S01]  /*7cf0*/  VIADD R17, R6, UR5 ;  /* 0x0000000506117c36 */ /* 0x004fe20008000000 */
[----:B------:R-:W-:Y:S01]  /*7d00*/  ISETP.LT.AND P5, PT, R0, R5, !P0 ;  /* 0x000000050000720c */ /* 0x000fe200047a1270 */
[----:B------:R-:W-:Y:S02]  /*7d10*/  VIADD R0, R7, 0x32 ;  /* 0x0000003207007836 */ /* 0x000fe40000000000 */
[C---:B------:R-:W-:Y:S01]  /*7d20*/  VIADD R6, R17.reuse, UR5 ;  /* 0x0000000511067c36 */ /* 0x040fe20008000000 */
[----:B------:R-:W-:Y:S01]  /*7d30*/  LEA R16, P6, R17, R3, 0x2 ;  /* 0x0000000311107211 */ /* 0x000fe200078c10ff */
[----:B------:R2:W-:Y:S01]  /*7d40*/  @P1 STG.E desc[UR10][R14.64], R54 ;  /* 0x000000360e001986 */ /* 0x0005e2000c10190a */
[----:B------:R-:W-:-:S02]  /*7d50*/  ISETP.LT.AND P1, PT, R0, R5, !P0 ;  /* 0x000000050000720c */ /* 0x000fc40004721270 */
[-C--:B------:R-:W-:Y:S02]  /*7d60*/  LEA.HI.X.SX32 R17, R17, R4.reuse, 0x2, P6 ;  /* 0x0000000411117211 */ /* 0x080fe400030f16ff */
[C---:B---3--:R-:W-:Y:S01]  /*7d70*/  LEA R18, P6, R6.reuse, R3, 0x2 ;  /* 0x0000000306127211 */ /* 0x048fe200078c10ff */
[----:B------:R-:W-:Y:S02]  /*7d80*/  VIADD R0, R7, 0x33 ;  /* 0x0000003307007836 */ /* 0x000fe40000000000 */
[C---:B--2---:R-:W-:Y:S01]  /*7d90*/  VIADD R14, R6.reuse, UR5 ;  /* 0x00000005060e7c36 */ /* 0x044fe20008000000 */
[----:B------:R-:W-:-:S03]  /*7da0*/  LEA.HI.X.SX32 R19, R6, R4, 0x2, P6 ;  /* 0x0000000406137211 */ /* 0x000fc600030f16ff */
[C---:B------:R-:W-:Y:S01]  /*7db0*/  VIADD R15, R14.reuse, UR5 ;  /* 0x000000050e0f7c36 */ /* 0x040fe20008000000 */
[----:B------:R2:W-:Y:S01]  /*7dc0*/  @P4 STG.E desc[UR10][R12.64], R39 ;  /* 0x000000270c004986 */ /* 0x0005e2000c10190a */
[----:B------:R-:W-:Y:S02]  /*7dd0*/  LEA R20, P6, R14, R3, 0x2 ;  /* 0x000000030e147211 */ /* 0x000fe400078c10ff */
[----:B------:R-:W-:Y:S01]  /*7de0*/  ISETP.LT.AND P4, PT, R0, R5, !P0 ;  /* 0x000000050000720c */ /* 0x000fe20004781270 */
[----:B------:R3:W-:Y:S01]  /*7df0*/  @P2 STG.E desc[UR10][R16.64], R55 ;  /* 0x0000003710002986 */ /* 0x0007e2000c10190a */
[----:B------:R-:W-:Y:S01]  /*7e00*/  LEA.HI.X.SX32 R21, R14, R4, 0x2, P6 ;  /* 0x000000040e157211 */ /* 0x000fe200030f16ff */
[----:B------:R-:W-:Y:S01]  /*7e10*/  VIADD R6, R7, 0x35 ;  /* 0x0000003507067836 */ /* 0x000fe20000000000 */
[C---:B------:R-:W-:Y:S01]  /*7e20*/  LEA R22, P6, R15.reuse, R3, 0x2 ;  /* 0x000000030f167211 */ /* 0x040fe200078c10ff */
[----:B------:R4:W-:Y:S01]  /*7e30*/  @P3 STG.E desc[UR10][R18.64], R40 ;  /* 0x0000002812003986 */ /* 0x0009e2000c10190a */
[----:B--2---:R-:W-:-:S02]  /*7e40*/  VIADD R12, R15, UR5 ;  /* 0x000000050f0c7c36 */ /* 0x004fc40008000000 */
[----:B------:R-:W-:Y:S02]  /*7e50*/  VIADD R0, R7, 0x34 ;  /* 0x0000003407007836 */ /* 0x000fe40000000000 */
[C---:B---3--:R-:W-:Y:S01]  /*7e60*/  VIADD R17, R12.reuse, UR5 ;  /* 0x000000050c117c36 */ /* 0x048fe20008000000 */
[----:B------:R-:W-:Y:S01]  /*7e70*/  LEA R28, P3, R12, R3, 0x2 ;  /* 0x000000030c1c7211 */ /* 0x000fe200078610ff */
[----:B-1----:R-:W-:Y:S01]  /*7e80*/  @P5 STG.E desc[UR10][R20.64], R8 ;  /* 0x0000000814005986 */ /* 0x002fe2000c10190a */
[-C--:B------:R-:W-:Y:S01]  /*7e90*/  LEA.HI.X.SX32 R23, R15, R4.reuse, 0x2, P6 ;  /* 0x000000040f177211 */ /* 0x080fe200030f16ff */
[----:B----4-:R-:W-:Y:S01]  /*7ea0*/  VIADD R19, R17, UR5 ;  /* 0x0000000511137c36 */ /* 0x010fe20008000000 */
[-C--:B------:R-:W-:Y:S01]  /*7eb0*/  ISETP.LT.AND P5, PT, R6, R5.reuse, !P0 ;  /* 0x000000050600720c */ /* 0x080fe200047a1270 */
[----:B------:R-:W-:Y:S01]  /*7ec0*/  VIADD R6, R7, 0x37 ;  /* 0x0000003707067836 */ /* 0x000fe20000000000 */
[----:B------:R-:W-:Y:S02]  /*7ed0*/  LEA.HI.X.SX32 R29, R12, R4, 0x2, P3 ;  /* 0x000000040c1d7211 */ /* 0x000fe400018f16ff */
[----:B------:R-:W-:Y:S01]  /*7ee0*/  ISETP.LT.AND P2, PT, R0, R5, !P0 ;  /* 0x000000050000720c */ /* 0x000fe20004741270 */
[----:B------:R-:W1:Y:S01]  /*7ef0*/  LDS.128 R12, [R2+0x2000] ;  /* 0x00200000020c7984 */ /* 0x000e620000000c00 */
[----:B------:R-:W-:-:S03]  /*7f00*/  LEA R18, P6, R19, R3, 0x2 ;  /* 0x0000000313127211 */ /* 0x000fc600078c10ff */
[----:B------:R2:W-:Y:S01]  /*7f10*/  @P1 STG.E desc[UR10][R22.64], R41 ;  /* 0x0000002916001986 */ /* 0x0005e2000c10190a */
[----:B------:R-:W-:-:S03]  /*7f20*/  LEA R16, P1, R17, R3, 0x2 ;  /* 0x0000000311107211 */ /* 0x000fc600078210ff */
[----:B------:R3:W-:Y:S01]  /*7f30*/  @P4 STG.E desc[UR10][R28.64], R9 ;  /* 0x000000091c004986 */ /* 0x0007e2000c10190a */
[-C--:B------:R-:W-:Y:S01]  /*7f40*/  ISETP.LT.AND P4, PT, R6, R5.reuse, !P0 ;  /* 0x000000050600720c */ /* 0x080fe20004781270 */
[----:B------:R-:W-:Y:S01]  /*7f50*/  VIADD R6, R19, UR5 ;  /* 0x0000000513067c36 */ /* 0x000fe20008000000 */
[-C--:B------:R-:W-:Y:S01]  /*7f60*/  LEA.HI.X.SX32 R17, R17, R4.reuse, 0x2, P1 ;  /* 0x0000000411117211 */ /* 0x080fe200008f16ff */
[----:B------:R-:W-:Y:S01]  /*7f70*/  VIADD R0, R7, 0x36 ;  /* 0x0000003607007836 */ /* 0x000fe20000000000 */
[----:B------:R-:W-:Y:S01]  /*7f80*/  LEA.HI.X.SX32 R19, R19, R4, 0x2, P6 ;  /* 0x0000000413137211 */ /* 0x000fe200030f16ff */
[----:B--2---:R-:W-:Y:S02]  /*7f90*/  VIADD R22, R6, UR5 ;  /* 0x0000000506167c36 */ /* 0x004fe40008000000 */
[----:B------:R2:W-:Y:S01]  /*7fa0*/  @P2 STG.E desc[UR10][R16.64], R42 ;  /* 0x0000002a10002986 */ /* 0x0005e2000c10190a */
[----:B------:R-:W-:-:S03]  /*7fb0*/  ISETP.LT.AND P3, PT, R0, R5, !P0 ;  /* 0x000000050000720c */ /* 0x000fc60004761270 */
[----:B------:R4:W-:Y:S01]  /*7fc0*/  @P5 STG.E desc[UR10][R18.64], R10 ;  /* 0x0000000a12005986 */ /* 0x0009e2000c10190a */
[-C--:B------:R-:W-:Y:S01]  /*7fd0*/  LEA R20, P5, R22, R3.reuse, 0x2 ;  /* 0x0000000316147211 */ /* 0x080fe200078a10ff */
[C---:B------:R-:W-:Y:S01]  /*7fe0*/  VIADD R2, R7.reuse, 0x39 ;  /* 0x0000003907027836 */ /* 0x040fe20000000000 */
[----:B------:R-:W-:Y:S01]  /*7ff0*/  LEA R8, P2, R6, R3, 0x2 ;  /* 0x0000000306087211 */ /* 0x000fe200078410ff */
[C---:B------:R-:W-:Y:S01]  /*8000*/  VIADD R0, R7.reuse, 0x38 ;  /* 0x0000003807007836 */ /* 0x040fe20000000000 */
[CC--:B------:R-:W-:Y:S01]  /*8010*/  LEA.HI.X.SX32 R21, R22.reuse, R4.reuse, 0x2, P5 ;  /* 0x0000000416157211 */ /* 0x0c0fe200028f16ff */
[----:B------:R-:W-:Y:S01]  /*8020*/  VIADD R22, R22, UR5 ;  /* 0x0000000516167c36 */ /* 0x000fe20008000000 */
[----:B---3--:R-:W-:Y:S02]  /*8030*/  LEA.HI.X.SX32 R9, R6, R4, 0x2, P2 ;  /* 0x0000000406097211 */ /* 0x008fe400010f16ff */
[-C--:B------:R-:W-:Y:S01]  /*8040*/  ISETP.LT.AND P2, PT, R2, R5.reuse, !P0 ;  /* 0x000000050200720c */ /* 0x080fe20004741270 */
[----:B------:R-:W-:Y:S01]  /*8050*/  VIADD R6, R22, UR5 ;  /* 0x0000000516067c36 */ /* 0x000fe20008000000 */
[----:B------:R-:W-:Y:S01]  /*8060*/  ISETP.LT.AND P1, PT, R0, R5, !P0 ;  /* 0x000000050000720c */ /* 0x000fe20004721270 */
[----:B------:R-:W-:-:S02]  /*8070*/  VIADD R2, R7, 0x3b ;  /* 0x0000003b07027836 */ /* 0x000fc40000000000 */
[C---:B------:R-:W-:Y:S01]  /*8080*/  VIADD R0, R7.reuse, 0x3a ;  /* 0x0000003a07007836 */ /* 0x040fe20000000000 */
[----:B------:R3:W-:Y:S01]  /*8090*/  @P3 STG.E desc[UR10][R8.64], R43 ;  /* 0x0000002b08003986 */ /* 0x0007e2000c10190a */
[-C--:B--2---:R-:W-:Y:S02]  /*80a0*/  LEA R16, P3, R22, R3.reuse, 0x2 ;  /* 0x0000000316107211 */ /* 0x084fe400078610ff */
[----:B----4-:R-:W-:Y:S01]  /*80b0*/  LEA R18, P6, R6, R3, 0x2 ;  /* 0x0000000306127211 */ /* 0x010fe200078c10ff */
[----:B------:R2:W-:Y:S01]  /*80c0*/  @P4 STG.E desc[UR10][R20.64], R11 ;  /* 0x0000000b14004986 */ /* 0x0005e2000c10190a */
[-C--:B------:R-:W-:Y:S01]  /*80d0*/  ISETP.LT.AND P4, PT, R2, R5.reuse, !P0 ;  /* 0x000000050200720c */ /* 0x080fe20004781270 */
[----:B------:R-:W-:Y:S01]  /*80e0*/  VIADD R2, R6, UR5 ;  /* 0x0000000506027c36 */ /* 0x000fe20008000000 */
[----:B------:R-:W-:Y:S01]  /*80f0*/  ISETP.LT.AND P5, PT, R0, R5, !P0 ;  /* 0x000000050000720c */ /* 0x000fe200047a1270 */
[----:B------:R-:W-:Y:S01]  /*8100*/  VIADD R0, R7, 0x3c ;  /* 0x0000003c07007836 */ /* 0x000fe20000000000 */
[----:B------:R-:W-:-:S02]  /*8110*/  LEA.HI.X.SX32 R17, R22, R4, 0x2, P3 ;  /* 0x0000000416117211 */ /* 0x000fc400018f16ff */
[-C--:B------:R-:W-:Y:S01]  /*8120*/  LEA.HI.X.SX32 R19, R6, R4.reuse, 0x2, P6 ;  /* 0x0000000406137211 */ /* 0x080fe200030f16ff */
[----:B------:R-:W-:Y:S01]  /*8130*/  VIADD R6, R2, UR5 ;  /* 0x0000000502067c36 */ /* 0x000fe20008000000 */
[----:B------:R-:W-:Y:S01]  /*8140*/  ISETP.LT.AND P3, PT, R0, R5, !P0 ;  /* 0x000000050000720c */ /* 0x000fe20004761270 */
[----:B------:R4:W-:Y:S01]  /*8150*/  @P1 STG.E desc[UR10][R16.64], R24 ;  /* 0x0000001810001986 */ /* 0x0009e2000c10190a */
[C---:B------:R-:W-:Y:S01]  /*8160*/  VIADD R0, R7.reuse, 0x3d ;  /* 0x0000003d07007836 */ /* 0x040fe20000000000 */
[----:B---3--:R-:W-:Y:S01]  /*8170*/  LEA R8, P1, R2, R3, 0x2 ;  /* 0x0000000302087211 */ /* 0x008fe200078210ff */
[----:B--2---:R-:W-:Y:S01]  /*8180*/  VIADD R21, R6, UR5 ;  /* 0x0000000506157c36 */ /* 0x004fe20008000000 */
[----:B-1----:R1:W-:Y:S02]  /*8190*/  @P2 STG.E desc[UR10][R18.64], R12 ;  /* 0x0000000c12002986 */ /* 0x0023e4000c10190a */
[----:B------:R-:W-:Y:S01]  /*81a0*/  ISETP.LT.AND P2, PT, R0, R5, !P0 ;  /* 0x000000050000720c */ /* 0x000fe20004741270 */
[----:B------:R-:W-:Y:S01]  /*81b0*/  VIADD R0, R7, 0x3e ;  /* 0x0000003e07007836 */ /* 0x000fe20000000000 */
[----:B------:R-:W-:-:S02]  /*81c0*/  LEA.HI.X.SX32 R9, R2, R4, 0x2, P1 ;  /* 0x0000000402097211 */ /* 0x000fc400008f16ff */
[CC--:B----4-:R-:W-:Y:S01]  /*81d0*/  LEA R16, P1, R21.reuse, R3.reuse, 0x2 ;  /* 0x0000000315107211 */ /* 0x0d0fe200078210ff */
[C---:B------:R-:W-:Y:S01]  /*81e0*/  VIADD R22, R21.reuse, UR5 ;  /* 0x0000000515167c36 */ /* 0x040fe20008000000 */
[----:B------:R-:W-:Y:S02]  /*81f0*/  LEA R10, P6, R6, R3, 0x2 ;  /* 0x00000003060a7211 */ /* 0x000fe400078c10ff */
[-C--:B------:R-:W-:Y:S02]  /*8200*/  LEA.HI.X.SX32 R17, R21, R4.reuse, 0x2, P1 ;  /* 0x0000000415117211 */ /* 0x080fe400008f16ff */
[----:B------:R-:W-:Y:S01]  /*8210*/  ISETP.LT.AND P1, PT, R0, R5, !P0 ;  /* 0x000000050000720c */ /* 0x000fe20004721270 */
[----:B------:R-:W-:Y:S01]  /*8220*/  VIADD R0, R7, 0x3f ;  /* 0x0000003f07007836 */ /* 0x000fe20000000000 */
[----:B------:R-:W-:Y:S01]  /*8230*/  LEA.HI.X.SX32 R11, R6, R4, 0x2, P6 ;  /* 0x00000004060b7211 */ /* 0x000fe200030f16ff */
[C---:B------:R-:W-:Y:S01]  /*8240*/  VIADD R2, R22.reuse, UR5 ;  /* 0x0000000516027c36 */ /* 0x040fe20008000000 */
[----:B------:R-:W-:-:S02]  /*8250*/  LEA R20, P6, R22, R3, 0x2 ;  /* 0x0000000316147211 */ /* 0x000fc400078c10ff */
[----:B------:R-:W-:Y:S02]  /*8260*/  ISETP.LT.AND P0, PT, R0, R5, !P0 ;  /* 0x000000050000720c */ /* 0x000fe40004701270 */
[-C--:B------:R-:W-:Y:S02]  /*8270*/  LEA.HI.X.SX32 R21, R22, R4.reuse, 0x2, P6 ;  /* 0x0000000416157211 */ /* 0x080fe400030f16ff */
[CC--:B------:R-:W-:Y:S01]  /*8280*/  LEA R6, P6, R2.reuse, R3.reuse, 0x2 ;  /* 0x0000000302067211 */ /* 0x0c0fe200078c10ff */
[C---:B-1----:R-:W-:Y:S01]  /*8290*/  VIADD R12, R2.reuse, UR5 ;  /* 0x00000005020c7c36 */ /* 0x042fe20008000000 */
[----:B------:R1:W-:Y:S02]  /*82a0*/  @P5 STG.E desc[UR10][R8.64], R25 ;  /* 0x0000001908005986 */ /* 0x0003e4000c10190a */
[----:B------:R-:W-:Y:S02]  /*82b0*/  LEA.HI.X.SX32 R7, R2, R4, 0x2, P6 ;  /* 0x0000000402077211 */ /* 0x000fe400030f16ff */
[----:B------:R1:W-:Y:S01]  /*82c0*/  @P4 STG.E desc[UR10][R10.64], R13 ;  /* 0x0000000d0a004986 */ /* 0x0003e2000c10190a */
[----:B------:R-:W-:-:S03]  /*82d0*/  LEA R2, P6, R12, R3, 0x2 ;  /* 0x000000030c027211 */ /* 0x000fc600078c10ff */
[----:B------:R1:W-:Y:S04]  /*82e0*/  @P3 STG.E desc[UR10][R16.64], R26 ;  /* 0x0000001a10003986 */ /* 0x0003e8000c10190a */
[----:B------:R1:W-:Y:S01]  /*82f0*/  @P2 STG.E desc[UR10][R20.64], R14 ;  /* 0x0000000e14002986 */ /* 0x0003e2000c10190a */
[----:B------:R-:W-:-:S03]  /*8300*/  LEA.HI.X.SX32 R3, R12, R4, 0x2, P6 ;  /* 0x000000040c037211 */ /* 0x000fc600030f16ff */
[----:B------:R1:W-:Y:S01]  /*8310*/  @P1 STG.E desc[UR10][R6.64], R27 ;  /* 0x0000001b06001986 */ /* 0x0003e2000c10190a */
[----:B------:R-:W-:Y:S05]  /*8320*/  @!P0 EXIT ;  /* 0x000000000000894d */ /* 0x000fea0003800000 */
[----:B------:R-:W-:Y:S01]  /*8330*/  STG.E desc[UR10][R2.64], R15 ;  /* 0x0000000f02007986 */ /* 0x000fe2000c10190a */
[----:B------:R-:W-:Y:S05]  /*8340*/  EXIT ;  /* 0x000000000000794d */ /* 0x000fea0003800000 */
.L_x_2:
[----:B------:R-:W-:-:S00]  /*8350*/  BRA `(.L_x_2) ;  /* 0xfffffffc00fc7947 */ /* 0x000fc0000383ffff */
[----:B------:R-:W-:-:S00]  /*8360*/  NOP ;  /* 0x0000000000007918 */ /* 0x000fc00000000000 */
        /* <DEDUP_REMOVED lines=9> */
.L_x_3:


//--------------------- .nv.shared.matmul_kernel  --------------------------
	.section	.nv.shared.matmul_kernel,"aw",@nobits
	.sectionflags	@""
	.align	16
	.zero		1024


//--------------------- .nv.shared.reserved.0     --------------------------
	.section	.nv.shared.reserved.0,"aw",@nobits
	.weak		__nv_reservedSMEM_offset_0_alias
	.size		__nv_reservedSMEM_offset_0_alias, 0, 64
	.other		__nv_reservedSMEM_offset_0_alias,@"STO_CUDA_RESERVED_SHARED STV_DEFAULT"
__nv_reservedSMEM_offset_0_alias:
	.zero		0
	.zero		64


//--------------------- .nv.constant0.matmul_kernel --------------------------
	.section	.nv.constant0.matmul_kernel,"a",@progbits
	.sectionflags	@""
	.align	4
.nv.constant0.matmul_kernel:
	.zero		976


//--------------------- SYMBOLS --------------------------

	.type		.nv.reservedSmem.offset0,@object
	.size		.nv.reservedSmem.offset0,0x4
	.type		.nv.reservedSmem.cap,@object
	.size		.nv.reservedSmem.cap,0x4
